	.headerflags	@"EF_CUDA_TEXMODE_UNIFIED EF_CUDA_64BIT_ADDRESS EF_CUDA_ACCELERATORS EF_CUDA_SM90 EF_CUDA_VIRTUAL_SM(EF_CUDA_SM90)"
	.elftype	@"ET_EXEC"


//--------------------- .nv.info                  --------------------------
	.section	.nv.info,"",@"SHT_CUDA_INFO"
	.align	4


	//----- nvinfo : EIATTR_REGCOUNT
	.align		4
        /*0000*/ 	.byte	0x04, 0x2f
        /*0002*/ 	.short	(.L_3 - .L_2)
	.align		4
.L_2:
        /*0004*/ 	.word	index@(triton_poi_fused__native_batch_norm_legit_no_training_relu_threshold_backward_4)
        /*0008*/ 	.word	0x0000003a


	//----- nvinfo : EIATTR_MIN_STACK_SIZE
	.align		4
.L_3:
        /*000c*/ 	.byte	0x04, 0x12
        /*000e*/ 	.short	(.L_5 - .L_4)
	.align		4
.L_4:
        /*0010*/ 	.word	index@(triton_poi_fused__native_batch_norm_legit_no_training_relu_threshold_backward_4)
        /*0014*/ 	.word	0x00000000


	//----- nvinfo : EIATTR_FRAME_SIZE
	.align		4
.L_5:
        /*0018*/ 	.byte	0x04, 0x11
        /*001a*/ 	.short	(.L_7 - .L_6)
	.align		4
.L_6:
        /*001c*/ 	.word	index@(triton_poi_fused__native_batch_norm_legit_no_training_relu_threshold_backward_4)
        /*0020*/ 	.word	0x00000000


	//----- nvinfo : EIATTR_MIN_STACK_SIZE
	.align		4
.L_7:
        /*0024*/ 	.byte	0x04, 0x12
        /*0026*/ 	.short	(.L_9 - .L_8)
	.align		4
.L_8:
        /*0028*/ 	.word	index@(triton_poi_fused__native_batch_norm_legit_no_training_relu_threshold_backward_4)
        /*002c*/ 	.word	0x00000000
.L_9:


//--------------------- .nv.info.triton_poi_fused__native_batch_norm_legit_no_training_relu_threshold_backward_4 --------------------------
	.section	.nv.info.triton_poi_fused__native_batch_norm_legit_no_training_relu_threshold_backward_4,"",@"SHT_CUDA_INFO"
	.sectionflags	@""
	.align	4


	//----- nvinfo : EIATTR_CUDA_API_VERSION
	.align		4
        /*0000*/ 	.byte	0x04, 0x37
        /*0002*/ 	.short	(.L_11 - .L_10)
.L_10:
        /*0004*/ 	.word	0x0000007c


	//----- nvinfo : EIATTR_KPARAM_INFO
	.align		4
.L_11:
        /*0008*/ 	.byte	0x04, 0x17
        /*000a*/ 	.short	(.L_13 - .L_12)
.L_12:
        /*000c*/ 	.word	0x00000000
        /*0010*/ 	.short	0x0008
        /*0012*/ 	.short	0x003c
        /*0014*/ 	.byte	0x00, 0xf0, 0x11, 0x00


	//----- nvinfo : EIATTR_KPARAM_INFO
	.align		4
.L_13:
        /*0018*/ 	.byte	0x04, 0x17
        /*001a*/ 	.short	(.L_15 - .L_14)
.L_14:
        /*001c*/ 	.word	0x00000000
        /*0020*/ 	.short	0x0007
        /*0022*/ 	.short	0x0038
        /*0024*/ 	.byte	0x00, 0xf0, 0x11, 0x00


	//----- nvinfo : EIATTR_KPARAM_INFO
	.align		4
.L_15:
        /*0028*/ 	.byte	0x04, 0x17
        /*002a*/ 	.short	(.L_17 - .L_16)
.L_16:
        /*002c*/ 	.word	0x00000000
        /*0030*/ 	.short	0x0006
        /*0032*/ 	.short	0x0030
        /*0034*/ 	.byte	0x00, 0xf4, 0x21, 0x00


	//----- nvinfo : EIATTR_KPARAM_INFO
	.align		4
.L_17:
        /*0038*/ 	.byte	0x04, 0x17
        /*003a*/ 	.short	(.L_19 - .L_18)
.L_18:
        /*003c*/ 	.word	0x00000000
        /*0040*/ 	.short	0x0005
        /*0042*/ 	.short	0x0028
        /*0044*/ 	.byte	0x00, 0xf4, 0x21, 0x00


	//----- nvinfo : EIATTR_KPARAM_INFO
	.align		4
.L_19:
        /*0048*/ 	.byte	0x04, 0x17
        /*004a*/ 	.short	(.L_21 - .L_20)
.L_20:
        /*004c*/ 	.word	0x00000000
        /*0050*/ 	.short	0x0004
        /*0052*/ 	.short	0x0020
        /*0054*/ 	.byte	0x00, 0xf4, 0x21, 0x00


	//----- nvinfo : EIATTR_KPARAM_INFO
	.align		4
.L_21:
        /*0058*/ 	.byte	0x04, 0x17
        /*005a*/ 	.short	(.L_23 - .L_22)
.L_22:
        /*005c*/ 	.word	0x00000000
        /*0060*/ 	.short	0x0003
        /*0062*/ 	.short	0x0018
        /*0064*/ 	.byte	0x00, 0xf4, 0x21, 0x00


	//----- nvinfo : EIATTR_KPARAM_INFO
	.align		4
.L_23:
        /*0068*/ 	.byte	0x04, 0x17
        /*006a*/ 	.short	(.L_25 - .L_24)
.L_24:
        /*006c*/ 	.word	0x00000000
        /*0070*/ 	.short	0x0002
        /*0072*/ 	.short	0x0010
        /*0074*/ 	.byte	0x00, 0xf4, 0x21, 0x00


	//----- nvinfo : EIATTR_KPARAM_INFO
	.align		4
.L_25:
        /*0078*/ 	.byte	0x04, 0x17
        /*007a*/ 	.short	(.L_27 - .L_26)
.L_26:
        /*007c*/ 	.word	0x00000000
        /*0080*/ 	.short	0x0001
        /*0082*/ 	.short	0x0008
        /*0084*/ 	.byte	0x00, 0xf4, 0x21, 0x00


	//----- nvinfo : EIATTR_KPARAM_INFO
	.align		4
.L_27:
        /*0088*/ 	.byte	0x04, 0x17
        /*008a*/ 	.short	(.L_29 - .L_28)
.L_28:
        /*008c*/ 	.word	0x00000000
        /*0090*/ 	.short	0x0000
        /*0092*/ 	.short	0x0000
        /*0094*/ 	.byte	0x00, 0xf4, 0x21, 0x00


	//----- nvinfo : EIATTR_SPARSE_MMA_MASK
	.align		4
.L_29:
        /*0098*/ 	.byte	0x03, 0x50
        /*009a*/ 	.short	0x0000


	//----- nvinfo : EIATTR_MAXREG_COUNT
	.align		4
        /*009c*/ 	.byte	0x03, 0x1b
        /*009e*/ 	.short	0x00ff


	//----- nvinfo : EIATTR_EXIT_INSTR_OFFSETS
	.align		4
        /*00a0*/ 	.byte	0x04, 0x1c
        /*00a2*/ 	.short	(.L_31 - .L_30)


	//   ....[0]....
.L_30:
        /*00a4*/ 	.word	0x00001ed0


	//   ....[1]....
        /*00a8*/ 	.word	0x00001ef0


	//----- nvinfo : EIATTR_REQNTID
	.align		4
.L_31:
        /*00ac*/ 	.byte	0x04, 0x10
        /*00ae*/ 	.short	(.L_33 - .L_32)
.L_32:
        /*00b0*/ 	.word	0x00000100
        /*00b4*/ 	.word	0x00000001
        /*00b8*/ 	.word	0x00000001


	//----- nvinfo : EIATTR_CBANK_PARAM_SIZE
	.align		4
.L_33:
        /*00bc*/ 	.byte	0x03, 0x19
        /*00be*/ 	.short	0x0040


	//----- nvinfo : EIATTR_PARAM_CBANK
	.align		4
        /*00c0*/ 	.byte	0x04, 0x0a
        /*00c2*/ 	.short	(.L_35 - .L_34)
	.align		4
.L_34:
        /*00c4*/ 	.word	index@(.nv.constant0.triton_poi_fused__native_batch_norm_legit_no_training_relu_threshold_backward_4)
        /*00c8*/ 	.short	0x0210
        /*00ca*/ 	.short	0x0040


	//----- nvinfo : EIATTR_SW_WAR
	.align		4
.L_35:
        /*00cc*/ 	.byte	0x04, 0x36
        /*00ce*/ 	.short	(.L_37 - .L_36)
.L_36:
        /*00d0*/ 	.word	0x00000008
.L_37:


//--------------------- .nv.callgraph             --------------------------
	.section	.nv.callgraph,"",@"SHT_CUDA_CALLGRAPH"
	.align	4
	.sectionentsize	8
	.align		4
        /*0000*/ 	.word	0x00000000
	.align		4
        /*0004*/ 	.word	0xffffffff
	.align		4
        /*0008*/ 	.word	0x00000000
	.align		4
        /*000c*/ 	.word	0xfffffffe
	.align		4
        /*0010*/ 	.word	0x00000000
	.align		4
        /*0014*/ 	.word	0xfffffffd
	.align		4
        /*0018*/ 	.word	0x00000000
	.align		4
        /*001c*/ 	.word	0xfffffffc


//--------------------- .nv.constant4             --------------------------
	.section	.nv.constant4,"a",@progbits
	.align	8
	.align		8
.nv.constant4:
        /*0000*/ 	.dword	_$_str
	.align		8
        /*0008*/ 	.dword	_$_str_$_2


//--------------------- .text.triton_poi_fused__native_batch_norm_legit_no_training_relu_threshold_backward_4 --------------------------
	.section	.text.triton_poi_fused__native_batch_norm_legit_no_training_relu_threshold_backward_4,"ax",@progbits
	.sectionflags	@"SHF_BARRIERS=1"
	.align	128
        .global         triton_poi_fused__native_batch_norm_legit_no_training_relu_threshold_backward_4
        .type           triton_poi_fused__native_batch_norm_legit_no_training_relu_threshold_backward_4,@function
        .size           triton_poi_fused__native_batch_norm_legit_no_training_relu_threshold_backward_4,(.L_x_1 - triton_poi_fused__native_batch_norm_legit_no_training_relu_threshold_backward_4)
        .other          triton_poi_fused__native_batch_norm_legit_no_training_relu_threshold_backward_4,@"STO_CUDA_ENTRY STV_DEFAULT"
triton_poi_fused__native_batch_norm_legit_no_training_relu_threshold_backward_4:
.text.triton_poi_fused__native_batch_norm_legit_no_training_relu_threshold_backward_4:
[----:B------:R-:W0:Y:S01]  /*0000*/  LDC R1, c[0x0][0x28] ;  /* 0x00000a00ff017b82 */ /* 0x000e220000000800 */
[----:B------:R-:W1:Y:S07]  /*0010*/  S2R R37, SR_CTAID.Y ;  /* 0x0000000000257919 */ /* 0x000e6e0000002600 */
[----:B------:R-:W2:Y:S01]  /*0020*/  LDC.64 R54, c[0x0][0x220] ;  /* 0x00008800ff367b82 */ /* 0x000ea20000000a00 */
[----:B------:R-:W-:Y:S02]  /*0030*/  CS2R R20, SRZ ;  /* 0x0000000000147805 */ /* 0x000fe4000001ff00 */
[----:B------:R-:W-:Y:S01]  /*0040*/  CS2R R22, SRZ ;  /* 0x0000000000167805 */ /* 0x000fe2000001ff00 */
[----:B------:R-:W-:-:S04]  /*0050*/  ULDC.64 UR6, c[0x0][0x208] ;  /* 0x0000820000067ab9 */ /* 0x000fc80000000a00 */
[----:B------:R-:W3:Y:S08]  /*0060*/  LDC.64 R48, c[0x0][0x218] ;  /* 0x00008600ff307b82 */ /* 0x000ef00000000a00 */
[----:B------:R-:W4:Y:S01]  /*0070*/  LDC.64 R52, c[0x0][0x210] ;  /* 0x00008400ff347b82 */ /* 0x000f220000000a00 */
[----:B------:R-:W-:Y:S02]  /*0080*/  CS2R R12, SRZ ;  /* 0x00000000000c7805 */ /* 0x000fe4000001ff00 */
[----:B------:R-:W-:-:S02]  /*0090*/  CS2R R14, SRZ ;  /* 0x00000000000e7805 */ /* 0x000fc4000001ff00 */
[----:B------:R-:W-:Y:S02]  /*00a0*/  CS2R R16, SRZ ;  /* 0x0000000000107805 */ /* 0x000fe4000001ff00 */
[----:B------:R-:W-:Y:S01]  /*00b0*/  CS2R R18, SRZ ;  /* 0x0000000000127805 */ /* 0x000fe2000001ff00 */
[----:B------:R-:W5:Y:S01]  /*00c0*/  LDC.64 R34, c[0x0][0x228] ;  /* 0x00008a00ff227b82 */ /* 0x000f620000000a00 */
[----:B-1----:R-:W-:-:S07]  /*00d0*/  IMAD.SHL.U32 R37, R37, 0x10, RZ ;  /* 0x0000001025257824 */ /* 0x002fce00078e00ff */
[----:B------:R-:W1:Y:S01]  /*00e0*/  LDC.64 R46, c[0x0][0x230] ;  /* 0x00008c00ff2e7b82 */ /* 0x000e620000000a00 */
[C---:B------:R-:W-:Y:S01]  /*00f0*/  IMAD.HI R0, R37.reuse, 0x2aaaaaab, RZ ;  /* 0x2aaaaaab25007827 */ /* 0x040fe200078e02ff */
[----:B------:R-:W-:-:S04]  /*0100*/  ISETP.GE.AND P1, PT, R37, 0x180, PT ;  /* 0x000001802500780c */ /* 0x000fc80003f26270 */
[----:B------:R-:W-:-:S04]  /*0110*/  SHF.R.U32.HI R3, RZ, 0x1f, R0 ;  /* 0x0000001fff037819 */ /* 0x000fc80000011600 */
[----:B------:R-:W-:-:S05]  /*0120*/  LEA.HI.SX32 R6, R0, R3, 0x1c ;  /* 0x0000000300067211 */ /* 0x000fca00078fe2ff */
[----:B------:R-:W-:-:S04]  /*0130*/  IMAD R27, R6, -0x60, R37 ;  /* 0xffffffa0061b7824 */ /* 0x000fc800078e0225 */
[----:B--2---:R-:W-:-:S05]  /*0140*/  IMAD.WIDE R4, R27, 0x4, R54 ;  /* 0x000000041b047825 */ /* 0x004fca00078e0236 */
[----:B------:R2:W5:Y:S01]  /*0150*/  @!P1 LDG.E.EL.128 R20, desc[UR6][R4.64] ;  /* 0x0000000604149981 */ /* 0x000562000c2e1d00 */
[----:B---3--:R-:W-:Y:S01]  /*0160*/  IMAD.WIDE R28, R27, 0x4, R48 ;  /* 0x000000041b1c7825 */ /* 0x008fe200078e0230 */
[----:B------:R-:W3:Y:S01]  /*0170*/  S2R R0, SR_TID.X ;  /* 0x0000000000007919 */ /* 0x000ee20000002100 */
[----:B------:R-:W3:Y:S03]  /*0180*/  S2R R3, SR_CTAID.X ;  /* 0x0000000000037919 */ /* 0x000ee60000002500 */
[----:B------:R-:W5:Y:S01]  /*0190*/  @!P1 LDG.E.EL.128 R16, desc[UR6][R28.64] ;  /* 0x000000061c109981 */ /* 0x000f62000c2e1d00 */
[----:B---3--:R-:W-:-:S04]  /*01a0*/  PRMT R2, R0, 0x6540, R3 ;  /* 0x0000654000027816 */ /* 0x008fc80000000003 */
[----:B------:R-:W-:Y:S01]  /*01b0*/  ISETP.GE.AND P0, PT, R2, 0x100, PT ;  /* 0x000001000200780c */ /* 0x000fe20003f06270 */
[----:B------:R-:W-:-:S03]  /*01c0*/  IMAD R32, R6, 0x100, R2 ;  /* 0x0000010006207824 */ /* 0x000fc600078e0202 */
[----:B------:R-:W-:Y:S01]  /*01d0*/  ISETP.LT.AND P0, PT, R37, 0x180, !P0 ;  /* 0x000001802500780c */ /* 0x000fe20004701270 */
[----:B------:R-:W-:-:S04]  /*01e0*/  IMAD R32, R32, 0x60, RZ ;  /* 0x0000006020207824 */ /* 0x000fc800078e02ff */
[----:B------:R-:W-:-:S04]  /*01f0*/  IMAD.IADD R36, R27, 0x1, R32 ;  /* 0x000000011b247824 */ /* 0x000fc800078e0220 */
[----:B----4-:R-:W-:-:S05]  /*0200*/  IMAD.WIDE R24, R36, 0x4, R52 ;  /* 0x0000000424187825 */ /* 0x010fca00078e0234 */
[----:B------:R5:W3:Y:S01]  /*0210*/  @P0 LDG.E.EL.128 R12, desc[UR6][R24.64] ;  /* 0x00000006180c0981 */ /* 0x000ae2000c2e1d00 */
[----:B--2---:R-:W-:Y:S02]  /*0220*/  CS2R R4, SRZ ;  /* 0x0000000000047805 */ /* 0x004fe4000001ff00 */
[----:B------:R-:W-:Y:S02]  /*0230*/  CS2R R6, SRZ ;  /* 0x0000000000067805 */ /* 0x000fe4000001ff00 */
[----:B------:R-:W-:Y:S02]  /*0240*/  CS2R R8, SRZ ;  /* 0x0000000000087805 */ /* 0x000fe4000001ff00 */
[----:B------:R-:W-:Y:S01]  /*0250*/  CS2R R10, SRZ ;  /* 0x00000000000a7805 */ /* 0x000fe2000001ff00 */
[----:B-----5:R-:W-:-:S04]  /*0260*/  IMAD.WIDE R24, R27, 0x4, R34 ;  /* 0x000000041b187825 */ /* 0x020fc800078e0222 */
[----:B-1----:R-:W-:Y:S01]  /*0270*/  IMAD.WIDE R26, R27, 0x4, R46 ;  /* 0x000000041b1a7825 */ /* 0x002fe200078e022e */
[----:B------:R1:W2:Y:S04]  /*0280*/  @!P1 LDG.E.EL.128 R4, desc[UR6][R24.64] ;  /* 0x0000000618049981 */ /* 0x0002a8000c2e1d00 */
[----:B------:R4:W2:Y:S01]  /*0290*/  @!P1 LDG.E.EL.128 R8, desc[UR6][R26.64] ;  /* 0x000000061a089981 */ /* 0x0008a2000c2e1d00 */
[----:B------:R-:W-:Y:S02]  /*02a0*/  IMAD.MOV.U32 R2, RZ, RZ, 0x3e800000 ;  /* 0x3e800000ff027424 */ /* 0x000fe400078e00ff */
[----:B------:R-:W-:Y:S02]  /*02b0*/  VIADD R33, R37, 0x4 ;  /* 0x0000000425217836 */ /* 0x000fe40000000000 */
[----:B------:R-:W-:-:S06]  /*02c0*/  FADD R28, R20, 9.9999997473787516356e-05 ;  /* 0x38d1b717141c7421 */ /* 0x000fcc0000000000 */
[----:B------:R-:W5:Y:S01]  /*02d0*/  MUFU.SQRT R28, R28 ;  /* 0x0000001c001c7308 */ /* 0x000f620000002000 */
[----:B------:R-:W-:Y:S01]  /*02e0*/  FADD R23, R23, 9.9999997473787516356e-05 ;  /* 0x38d1b71717177421 */ /* 0x000fe20000000000 */
[----:B------:R-:W-:-:S06]  /*02f0*/  FADD R21, R21, 9.9999997473787516356e-05 ;  /* 0x38d1b71715157421 */ /* 0x000fcc0000000000 */
[----:B------:R-:W1:Y:S01]  /*0300*/  MUFU.SQRT R20, R23 ;  /* 0x0000001700147308 */ /* 0x000e620000002000 */
[----:B------:R-:W-:-:S07]  /*0310*/  FADD R30, R22, 9.9999997473787516356e-05 ;  /* 0x38d1b717161e7421 */ /* 0x000fce0000000000 */
[----:B------:R4:W4:Y:S01]  /*0320*/  MUFU.SQRT R29, R21 ;  /* 0x00000015001d7308 */ /* 0x0009220000002000 */
[C---:B-----5:R-:W-:Y:S02]  /*0330*/  FSETP.GT.AND P3, PT, R28.reuse, 8.50705917302346158658e+37, PT ;  /* 0x7e8000001c00780b */ /* 0x060fe40003f64000 */
[----:B------:R-:W-:-:S05]  /*0340*/  FSETP.GEU.AND P6, PT, R28, 1.175494350822287508e-38, PT ;  /* 0x008000001c00780b */ /* 0x000fca0003fce000 */
[----:B-1----:R-:W1:Y:S01]  /*0350*/  MUFU.SQRT R25, R30 ;  /* 0x0000001e00197308 */ /* 0x002e620000002000 */
[----:B0-----:R-:W-:Y:S02]  /*0360*/  FSETP.GT.AND P2, PT, R20, 8.50705917302346158658e+37, PT ;  /* 0x7e8000001400780b */ /* 0x001fe40003f44000 */
[----:B----4-:R-:W-:Y:S01]  /*0370*/  FSEL R21, R2, 1, P3 ;  /* 0x3f80000002157808 */ /* 0x010fe20001800000 */
[----:B------:R-:W-:-:S04]  /*0380*/  IMAD.HI R22, R33, 0x2aaaaaab, RZ ;  /* 0x2aaaaaab21167827 */ /* 0x000fc800078e02ff */
[----:B------:R-:W-:Y:S01]  /*0390*/  @P3 FMUL R28, R28, 0.25 ;  /* 0x3e8000001c1c3820 */ /* 0x000fe20000400000 */
[C---:B------:R-:W-:Y:S02]  /*03a0*/  FSETP.GT.AND P5, PT, R29.reuse, 8.50705917302346158658e+37, PT ;  /* 0x7e8000001d00780b */ /* 0x040fe40003fa4000 */
[----:B------:R-:W-:Y:S02]  /*03b0*/  FSETP.GEU.AND P3, PT, R20, 1.175494350822287508e-38, PT ;  /* 0x008000001400780b */ /* 0x000fe40003f6e000 */
[----:B------:R-:W-:Y:S01]  /*03c0*/  FSETP.GEU.AND P4, PT, R29, 1.175494350822287508e-38, PT ;  /* 0x008000001d00780b */ /* 0x000fe20003f8e000 */
[----:B------:R-:W-:Y:S01]  /*03d0*/  @!P6 FMUL R28, R28, 16777216 ;  /* 0x4b8000001c1ce820 */ /* 0x000fe20000400000 */
[----:B------:R-:W-:Y:S01]  /*03e0*/  SHF.R.U32.HI R23, RZ, 0x1f, R22 ;  /* 0x0000001fff177819 */ /* 0x000fe20000011616 */
[----:B------:R-:W-:Y:S01]  /*03f0*/  @!P6 FMUL R21, R21, 16777216 ;  /* 0x4b8000001515e820 */ /* 0x000fe20000400000 */
[----:B-1----:R-:W-:Y:S01]  /*0400*/  FSETP.GT.AND P6, PT, R25, 8.50705917302346158658e+37, PT ;  /* 0x7e8000001900780b */ /* 0x002fe20003fc4000 */
[----:B------:R-:W-:Y:S01]  /*0410*/  @P2 FMUL R20, R20, 0.25 ;  /* 0x3e80000014142820 */ /* 0x000fe20000400000 */
[----:B------:R-:W-:-:S02]  /*0420*/  LEA.HI R26, R22, R23, RZ, 0x1c ;  /* 0x00000017161a7211 */ /* 0x000fc400078fe0ff */
[----:B------:R-:W-:Y:S01]  /*0430*/  FSEL R23, R2, 1, P5 ;  /* 0x3f80000002177808 */ /* 0x000fe20002800000 */
[----:B------:R-:W-:Y:S01]  /*0440*/  @P5 FMUL R29, R29, 0.25 ;  /* 0x3e8000001d1d5820 */ /* 0x000fe20000400000 */
[----:B------:R-:W-:Y:S01]  /*0450*/  FSETP.GEU.AND P5, PT, R25, 1.175494350822287508e-38, PT ;  /* 0x008000001900780b */ /* 0x000fe20003fae000 */
[----:B------:R-:W-:Y:S02]  /*0460*/  @!P3 FMUL R20, R20, 16777216 ;  /* 0x4b8000001414b820 */ /* 0x000fe40000400000 */
[----:B------:R-:W-:Y:S01]  /*0470*/  @!P4 FMUL R29, R29, 16777216 ;  /* 0x4b8000001d1dc820 */ /* 0x000fe20000400000 */
[----:B------:R-:W0:Y:S03]  /*0480*/  MUFU.RCP R24, R28 ;  /* 0x0000001c00187308 */ /* 0x000e260000001000 */
[----:B------:R-:W-:-:S05]  /*0490*/  @P6 FMUL R25, R25, 0.25 ;  /* 0x3e80000019196820 */ /* 0x000fca0000400000 */
[----:B------:R-:W1:Y:S01]  /*04a0*/  MUFU.RCP R22, R29 ;  /* 0x0000001d00167308 */ /* 0x000e620000001000 */
[----:B------:R-:W-:Y:S01]  /*04b0*/  FSEL R27, R2, 1, P2 ;  /* 0x3f800000021b7808 */ /* 0x000fe20001000000 */
[----:B------:R-:W-:-:S06]  /*04c0*/  @!P5 FMUL R25, R25, 16777216 ;  /* 0x4b8000001919d820 */ /* 0x000fcc0000400000 */
[----:B------:R-:W4:Y:S01]  /*04d0*/  MUFU.RCP R20, R20 ;  /* 0x0000001400147308 */ /* 0x000f220000001000 */
[----:B------:R-:W-:Y:S02]  /*04e0*/  IMAD R33, R26, -0x60, R33 ;  /* 0xffffffa01a217824 */ /* 0x000fe400078e0221 */
[----:B------:R-:W-:Y:S01]  /*04f0*/  @!P4 FMUL R23, R23, 16777216 ;  /* 0x4b8000001717c820 */ /* 0x000fe20000400000 */
[----:B------:R-:W-:Y:S01]  /*0500*/  @!P3 FMUL R27, R27, 16777216 ;  /* 0x4b8000001b1bb820 */ /* 0x000fe20000400000 */
[----:B---3--:R-:W-:Y:S01]  /*0510*/  FADD R40, -R17, R13 ;  /* 0x0000000d11287221 */ /* 0x008fe20000000100 */
[----:B------:R-:W-:Y:S02]  /*0520*/  IMAD.IADD R17, R33, 0x1, R32 ;  /* 0x0000000121117824 */ /* 0x000fe400078e0220 */
[----:B------:R-:W3:Y:S01]  /*0530*/  MUFU.RCP R39, R25 ;  /* 0x0000001900277308 */ /* 0x000ee20000001000 */
[----:B------:R-:W-:Y:S01]  /*0540*/  FADD R19, -R19, R15 ;  /* 0x0000000f13137221 */ /* 0x000fe20000000100 */
[----:B------:R-:W-:Y:S01]  /*0550*/  FADD R18, -R18, R14 ;  /* 0x0000000e12127221 */ /* 0x000fe20000000100 */
[----:B------:R-:W-:Y:S01]  /*0560*/  FADD R41, -R16, R12 ;  /* 0x0000000c10297221 */ /* 0x000fe20000000100 */
[----:B0-----:R-:W-:Y:S01]  /*0570*/  FMUL R14, R24, R21 ;  /* 0x00000015180e7220 */ /* 0x001fe20000400000 */
[----:B-1----:R-:W-:Y:S01]  /*0580*/  FMUL R15, R22, R23 ;  /* 0x00000017160f7220 */ /* 0x002fe20000400000 */
[----:B------:R-:W-:Y:S01]  /*0590*/  FSEL R12, R2, 1, P6 ;  /* 0x3f800000020c7808 */ /* 0x000fe20003000000 */
[----:B----4-:R-:W-:Y:S01]  /*05a0*/  FMUL R38, R20, R27 ;  /* 0x0000001b14267220 */ /* 0x010fe20000400000 */
[----:B------:R-:W-:-:S02]  /*05b0*/  CS2R R20, SRZ ;  /* 0x0000000000147805 */ /* 0x000fc4000001ff00 */
[----:B------:R-:W-:Y:S01]  /*05c0*/  CS2R R22, SRZ ;  /* 0x0000000000167805 */ /* 0x000fe2000001ff00 */
[----:B------:R-:W-:-:S04]  /*05d0*/  IMAD.WIDE R16, R17, 0x4, R52 ;  /* 0x0000000411107825 */ /* 0x000fc800078e0234 */
[----:B------:R-:W-:Y:S01]  /*05e0*/  @!P5 FMUL R12, R12, 16777216 ;  /* 0x4b8000000c0cd820 */ /* 0x000fe20000400000 */
[----:B------:R-:W-:Y:S02]  /*05f0*/  CS2R R28, SRZ ;  /* 0x00000000001c7805 */ /* 0x000fe4000001ff00 */
[----:B------:R-:W-:Y:S01]  /*0600*/  CS2R R30, SRZ ;  /* 0x00000000001e7805 */ /* 0x000fe2000001ff00 */
[----:B------:R0:W4:Y:S01]  /*0610*/  @P0 LDG.E.EL.128 R20, desc[UR6][R16.64] ;  /* 0x0000000610140981 */ /* 0x000122000c2e1d00 */
[----:B---3--:R-:W-:Y:S01]  /*0620*/  FMUL R39, R39, R12 ;  /* 0x0000000c27277220 */ /* 0x008fe20000400000 */
[----:B------:R-:W-:Y:S02]  /*0630*/  CS2R R24, SRZ ;  /* 0x0000000000187805 */ /* 0x000fe4000001ff00 */
[----:B------:R-:W-:Y:S01]  /*0640*/  CS2R R26, SRZ ;  /* 0x00000000001a7805 */ /* 0x000fe2000001ff00 */
[----:B------:R-:W-:-:S05]  /*0650*/  IMAD.WIDE R12, R33, 0x4, R48 ;  /* 0x00000004210c7825 */ /* 0x000fca00078e0230 */
[----:B------:R1:W4:Y:S01]  /*0660*/  @!P1 LDG.E.EL.128 R24, desc[UR6][R12.64] ;  /* 0x000000060c189981 */ /* 0x000322000c2e1d00 */
[----:B0-----:R-:W-:-:S05]  /*0670*/  IMAD.WIDE R16, R33, 0x4, R54 ;  /* 0x0000000421107825 */ /* 0x001fca00078e0236 */
[----:B------:R0:W3:Y:S01]  /*0680*/  @!P1 LDG.E.EL.128 R28, desc[UR6][R16.64] ;  /* 0x00000006101c9981 */ /* 0x0000e2000c2e1d00 */
[----:B------:R-:W-:Y:S01]  /*0690*/  FMUL R38, R38, R19 ;  /* 0x0000001326267220 */ /* 0x000fe20000400000 */
[----:B------:R-:W-:Y:S01]  /*06a0*/  FMUL R39, R39, R18 ;  /* 0x0000001227277220 */ /* 0x000fe20000400000 */
[----:B------:R-:W-:Y:S01]  /*06b0*/  FMUL R40, R15, R40 ;  /* 0x000000280f287220 */ /* 0x000fe20000400000 */
[----:B------:R-:W-:Y:S01]  /*06c0*/  FMUL R41, R14, R41 ;  /* 0x000000290e297220 */ /* 0x000fe20000400000 */
[----:B--2---:R-:W-:Y:S01]  /*06d0*/  FFMA R38, R38, R7, R11 ;  /* 0x0000000726267223 */ /* 0x004fe2000000000b */
[----:B------:R-:W-:Y:S01]  /*06e0*/  FFMA R39, R39, R6, R10 ;  /* 0x0000000627277223 */ /* 0x000fe2000000000a */
[----:B-1----:R-:W-:Y:S02]  /*06f0*/  CS2R R12, SRZ ;  /* 0x00000000000c7805 */ /* 0x002fe4000001ff00 */
[----:B------:R-:W-:Y:S02]  /*0700*/  CS2R R14, SRZ ;  /* 0x00000000000e7805 */ /* 0x000fe4000001ff00 */
[----:B------:R-:W-:-:S02]  /*0710*/  CS2R R18, SRZ ;  /* 0x0000000000127805 */ /* 0x000fc4000001ff00 */
[----:B0-----:R-:W-:Y:S01]  /*0720*/  CS2R R16, SRZ ;  /* 0x0000000000107805 */ /* 0x001fe2000001ff00 */
[----:B------:R-:W-:-:S04]  /*0730*/  IMAD.WIDE R6, R33, 0x4, R34 ;  /* 0x0000000421067825 */ /* 0x000fc800078e0222 */
[----:B------:R-:W-:Y:S01]  /*0740*/  IMAD.WIDE R10, R33, 0x4, R46 ;  /* 0x00000004210a7825 */ /* 0x000fe200078e022e */
[----:B------:R0:W2:Y:S04]  /*0750*/  @!P1 LDG.E.EL.128 R12, desc[UR6][R6.64] ;  /* 0x00000006060c9981 */ /* 0x0000a8000c2e1d00 */
[----:B------:R1:W2:Y:S01]  /*0760*/  @!P1 LDG.E.EL.128 R16, desc[UR6][R10.64] ;  /* 0x000000060a109981 */ /* 0x0002a2000c2e1d00 */
[----:B------:R-:W-:Y:S01]  /*0770*/  FFMA R40, R40, R5, R9 ;  /* 0x0000000528287223 */ /* 0x000fe20000000009 */
[----:B------:R-:W-:Y:S01]  /*0780*/  FFMA R41, R41, R4, R8 ;  /* 0x0000000429297223 */ /* 0x000fe20000000008 */
[----:B----4-:R-:W-:Y:S01]  /*0790*/  FADD R22, -R26, R22 ;  /* 0x000000161a167221 */ /* 0x010fe20000000100 */
[----:B---3--:R-:W-:-:S04]  /*07a0*/  FADD R29, R29, 9.9999997473787516356e-05 ;  /* 0x38d1b7171d1d7421 */ /* 0x008fc80000000000 */
[----:B------:R-:W3:Y:S01]  /*07b0*/  MUFU.SQRT R26, R29 ;  /* 0x0000001d001a7308 */ /* 0x000ee20000002000 */
[----:B------:R-:W-:Y:S01]  /*07c0*/  FADD R31, R31, 9.9999997473787516356e-05 ;  /* 0x38d1b7171f1f7421 */ /* 0x000fe20000000000 */
[----:B------:R-:W-:-:S06]  /*07d0*/  FADD R30, R30, 9.9999997473787516356e-05 ;  /* 0x38d1b7171e1e7421 */ /* 0x000fcc0000000000 */
[----:B------:R-:W4:Y:S01]  /*07e0*/  MUFU.SQRT R9, R31 ;  /* 0x0000001f00097308 */ /* 0x000f220000002000 */
[----:B---3--:R-:W-:-:S07]  /*07f0*/  FSETP.GT.AND P6, PT, R26, 8.50705917302346158658e+37, PT ;  /* 0x7e8000001a00780b */ /* 0x008fce0003fc4000 */
[----:B------:R-:W3:Y:S01]  /*0800*/  MUFU.SQRT R30, R30 ;  /* 0x0000001e001e7308 */ /* 0x000ee20000002000 */
[----:B------:R-:W-:Y:S02]  /*0810*/  FSETP.GEU.AND P5, PT, R26, 1.175494350822287508e-38, PT ;  /* 0x008000001a00780b */ /* 0x000fe40003fae000 */
[----:B0-----:R-:W-:Y:S02]  /*0820*/  FSEL R7, R2, 1, P6 ;  /* 0x3f80000002077808 */ /* 0x001fe40003000000 */
[C---:B----4-:R-:W-:Y:S01]  /*0830*/  FSETP.GT.AND P2, PT, R9.reuse, 8.50705917302346158658e+37, PT ;  /* 0x7e8000000900780b */ /* 0x050fe20003f44000 */
[----:B------:R-:W-:Y:S01]  /*0840*/  @P6 FMUL R26, R26, 0.25 ;  /* 0x3e8000001a1a6820 */ /* 0x000fe20000400000 */
[----:B------:R-:W-:-:S07]  /*0850*/  FSETP.GEU.AND P6, PT, R9, 1.175494350822287508e-38, PT ;  /* 0x008000000900780b */ /* 0x000fce0003fce000 */
[----:B------:R-:W-:Y:S01]  /*0860*/  @!P5 FMUL R26, R26, 16777216 ;  /* 0x4b8000001a1ad820 */ /* 0x000fe20000400000 */
[----:B---3--:R-:W-:Y:S01]  /*0870*/  FSETP.GT.AND P4, PT, R30, 8.50705917302346158658e+37, PT ;  /* 0x7e8000001e00780b */ /* 0x008fe20003f84000 */
[----:B------:R-:W-:Y:S02]  /*0880*/  FADD R28, R28, 9.9999997473787516356e-05 ;  /* 0x38d1b7171c1c7421 */ /* 0x000fe40000000000 */
[----:B------:R-:W0:Y:S01]  /*0890*/  MUFU.RCP R6, R26 ;  /* 0x0000001a00067308 */ /* 0x000e220000001000 */
[----:B------:R-:W-:Y:S01]  /*08a0*/  FSETP.GEU.AND P3, PT, R30, 1.175494350822287508e-38, PT ;  /* 0x008000001e00780b */ /* 0x000fe20003f6e000 */
[----:B------:R-:W-:Y:S01]  /*08b0*/  FADD R5, -R25, R21 ;  /* 0x0000001519057221 */ /* 0x000fe20000000100 */
[----:B------:R-:W-:-:S05]  /*08c0*/  @P2 FMUL R9, R9, 0.25 ;  /* 0x3e80000009092820 */ /* 0x000fca0000400000 */
[----:B------:R-:W3:Y:S01]  /*08d0*/  MUFU.SQRT R25, R28 ;  /* 0x0000001c00197308 */ /* 0x000ee20000002000 */
[----:B------:R-:W-:Y:S01]  /*08e0*/  @!P6 FMUL R9, R9, 16777216 ;  /* 0x4b8000000909e820 */ /* 0x000fe20000400000 */
[----:B------:R-:W-:Y:S01]  /*08f0*/  @P4 FMUL R30, R30, 0.25 ;  /* 0x3e8000001e1e4820 */ /* 0x000fe20000400000 */
[----:B------:R-:W-:Y:S01]  /*0900*/  @!P5 FMUL R7, R7, 16777216 ;  /* 0x4b8000000707d820 */ /* 0x000fe20000400000 */
[----:B-1----:R-:W-:Y:S02]  /*0910*/  FSEL R10, R2, 1, P2 ;  /* 0x3f800000020a7808 */ /* 0x002fe40001000000 */
[----:B------:R-:W-:Y:S01]  /*0920*/  @!P3 FMUL R30, R30, 16777216 ;  /* 0x4b8000001e1eb820 */ /* 0x000fe20000400000 */
[----:B0-----:R-:W-:Y:S01]  /*0930*/  FMUL R6, R6, R7 ;  /* 0x0000000706067220 */ /* 0x001fe20000400000 */
[----:B------:R-:W0:Y:S01]  /*0940*/  MUFU.RCP R9, R9 ;  /* 0x0000000900097308 */ /* 0x000e220000001000 */
[----:B------:R-:W-:Y:S02]  /*0950*/  FSEL R7, R2, 1, P4 ;  /* 0x3f80000002077808 */ /* 0x000fe40002000000 */
[----:B---3--:R-:W-:-:S05]  /*0960*/  FSETP.GT.AND P2, PT, R25, 8.50705917302346158658e+37, PT ;  /* 0x7e8000001900780b */ /* 0x008fca0003f44000 */
[----:B------:R-:W1:Y:S01]  /*0970*/  MUFU.RCP R30, R30 ;  /* 0x0000001e001e7308 */ /* 0x000e620000001000 */
[----:B------:R-:W-:Y:S01]  /*0980*/  @!P3 FMUL R7, R7, 16777216 ;  /* 0x4b8000000707b820 */ /* 0x000fe20000400000 */
[----:B------:R-:W-:Y:S01]  /*0990*/  FSETP.GEU.AND P3, PT, R25, 1.175494350822287508e-38, PT ;  /* 0x008000001900780b */ /* 0x000fe20003f6e000 */
[----:B------:R-:W-:Y:S01]  /*09a0*/  @!P6 FMUL R10, R10, 16777216 ;  /* 0x4b8000000a0ae820 */ /* 0x000fe20000400000 */
[----:B------:R-:W-:-:S03]  /*09b0*/  FADD R23, -R27, R23 ;  /* 0x000000171b177221 */ /* 0x000fc60000000100 */
[----:B0-----:R-:W-:Y:S01]  /*09c0*/  FMUL R26, R9, R10 ;  /* 0x0000000a091a7220 */ /* 0x001fe20000400000 */
[----:B------:R-:W-:Y:S02]  /*09d0*/  VIADD R21, R37, 0x8 ;  /* 0x0000000825157836 */ /* 0x000fe40000000000 */
[----:B------:R-:W-:Y:S01]  /*09e0*/  @P2 FMUL R25, R25, 0.25 ;  /* 0x3e80000019192820 */ /* 0x000fe20000400000 */
[----:B------:R-:W-:Y:S01]  /*09f0*/  FMUL R26, R26, R23 ;  /* 0x000000171a1a7220 */ /* 0x000fe20000400000 */
[----:B------:R-:W-:-:S04]  /*0a00*/  IMAD.HI R10, R21, 0x2aaaaaab, RZ ;  /* 0x2aaaaaab150a7827 */ /* 0x000fc800078e02ff */
[----:B-1----:R-:W-:Y:S01]  /*0a10*/  FMUL R7, R30, R7 ;  /* 0x000000071e077220 */ /* 0x002fe20000400000 */
[----:B------:R-:W-:Y:S01]  /*0a20*/  @!P3 FMUL R25, R25, 16777216 ;  /* 0x4b8000001919b820 */ /* 0x000fe20000400000 */
[----:B--2---:R-:W-:Y:S02]  /*0a30*/  FFMA R42, R26, R15, R19 ;  /* 0x0000000f1a2a7223 */ /* 0x004fe40000000013 */
[----:B------:R-:W-:Y:S01]  /*0a40*/  FMUL R43, R7, R22 ;  /* 0x00000016072b7220 */ /* 0x000fe20000400000 */
[----:B------:R0:W1:Y:S01]  /*0a50*/  MUFU.RCP R15, R25 ;  /* 0x00000019000f7308 */ /* 0x0000620000001000 */
[----:B------:R-:W-:Y:S02]  /*0a60*/  SHF.R.U32.HI R11, RZ, 0x1f, R10 ;  /* 0x0000001fff0b7819 */ /* 0x000fe4000001160a */
[----:B------:R-:W-:Y:S01]  /*0a70*/  FFMA R43, R43, R14, R18 ;  /* 0x0000000e2b2b7223 */ /* 0x000fe20000000012 */
[----:B------:R-:W-:Y:S02]  /*0a80*/  FSEL R14, R2, 1, P2 ;  /* 0x3f800000020e7808 */ /* 0x000fe40001000000 */
[----:B------:R-:W-:Y:S01]  /*0a90*/  LEA.HI R10, R10, R11, RZ, 0x1c ;  /* 0x0000000b0a0a7211 */ /* 0x000fe200078fe0ff */
[----:B------:R-:W-:-:S02]  /*0aa0*/  FMUL R44, R6, R5 ;  /* 0x00000005062c7220 */ /* 0x000fc40000400000 */
[----:B------:R-:W-:Y:S02]  /*0ab0*/  @!P3 FMUL R14, R14, 16777216 ;  /* 0x4b8000000e0eb820 */ /* 0x000fe40000400000 */
[----:B------:R-:W-:Y:S02]  /*0ac0*/  IMAD R21, R10, -0x60, R21 ;  /* 0xffffffa00a157824 */ /* 0x000fe400078e0215 */
[----:B------:R-:W-:Y:S01]  /*0ad0*/  FFMA R44, R44, R13, R17 ;  /* 0x0000000d2c2c7223 */ /* 0x000fe20000000011 */
[----:B------:R-:W-:Y:S01]  /*0ae0*/  FADD R20, -R24, R20 ;  /* 0x0000001418147221 */ /* 0x000fe20000000100 */
[----:B0-----:R-:W-:Y:S01]  /*0af0*/  CS2R R24, SRZ ;  /* 0x0000000000187805 */ /* 0x001fe2000001ff00 */
[----:B-1----:R-:W-:Y:S01]  /*0b00*/  FMUL R13, R15, R14 ;  /* 0x0000000e0f0d7220 */ /* 0x002fe20000400000 */
[----:B------:R-:W-:Y:S01]  /*0b10*/  CS2R R26, SRZ ;  /* 0x00000000001a7805 */ /* 0x000fe2000001ff00 */
[----:B------:R-:W-:-:S05]  /*0b20*/  IMAD.WIDE R14, R21, 0x4, R54 ;  /* 0x00000004150e7825 */ /* 0x000fca00078e0236 */
[----:B------:R0:W2:Y:S01]  /*0b30*/  @!P1 LDG.E.EL.128 R24, desc[UR6][R14.64] ;  /* 0x000000060e189981 */ /* 0x0000a2000c2e1d00 */
[----:B------:R-:W-:Y:S01]  /*0b40*/  IMAD.IADD R23, R21, 0x1, R32 ;  /* 0x0000000115177824 */ /* 0x000fe200078e0220 */
[----:B------:R-:W-:Y:S02]  /*0b50*/  CS2R R4, SRZ ;  /* 0x0000000000047805 */ /* 0x000fe4000001ff00 */
[----:B------:R-:W-:Y:S02]  /*0b60*/  CS2R R6, SRZ ;  /* 0x0000000000067805 */ /* 0x000fe4000001ff00 */
[----:B------:R-:W-:Y:S02]  /*0b70*/  CS2R R8, SRZ ;  /* 0x0000000000087805 */ /* 0x000fe4000001ff00 */
[----:B------:R-:W-:Y:S01]  /*0b80*/  CS2R R10, SRZ ;  /* 0x00000000000a7805 */ /* 0x000fe2000001ff00 */
[----:B------:R-:W-:-:S04]  /*0b90*/  IMAD.WIDE R22, R23, 0x4, R52 ;  /* 0x0000000417167825 */ /* 0x000fc800078e0234 */
[----:B------:R-:W-:Y:S01]  /*0ba0*/  IMAD.WIDE R18, R21, 0x4, R48 ;  /* 0x0000000415127825 */ /* 0x000fe200078e0230 */
[----:B------:R-:W3:Y:S04]  /*0bb0*/  @P0 LDG.E.EL.128 R4, desc[UR6][R22.64] ;  /* 0x0000000616040981 */ /* 0x000ee8000c2e1d00 */
[----:B------:R1:W3:Y:S01]  /*0bc0*/  @!P1 LDG.E.EL.128 R8, desc[UR6][R18.64] ;  /* 0x0000000612089981 */ /* 0x0002e2000c2e1d00 */
[----:B------:R-:W-:-:S04]  /*0bd0*/  FMUL R13, R13, R20 ;  /* 0x000000140d0d7220 */ /* 0x000fc80000400000 */
[----:B------:R-:W-:Y:S01]  /*0be0*/  FFMA R45, R13, R12, R16 ;  /* 0x0000000c0d2d7223 */ /* 0x000fe20000000010 */
[----:B------:R-:W-:-:S04]  /*0bf0*/  VIADD R51, R37, 0xc ;  /* 0x0000000c25337836 */ /* 0x000fc80000000000 */
[----:B0-----:R-:W-:-:S05]  /*0c00*/  IMAD.HI R14, R51, 0x2aaaaaab, RZ ;  /* 0x2aaaaaab330e7827 */ /* 0x001fca00078e02ff */
[----:B------:R-:W-:-:S04]  /*0c10*/  SHF.R.U32.HI R15, RZ, 0x1f, R14 ;  /* 0x0000001fff0f7819 */ /* 0x000fc8000001160e */
[----:B------:R-:W-:-:S05]  /*0c20*/  LEA.HI R14, R14, R15, RZ, 0x1c ;  /* 0x0000000f0e0e7211 */ /* 0x000fca00078fe0ff */
[----:B------:R-:W-:Y:S01]  /*0c30*/  IMAD R51, R14, -0x60, R51 ;  /* 0xffffffa00e337824 */ /* 0x000fe200078e0233 */
[----:B-1----:R-:W-:Y:S01]  /*0c40*/  CS2R R18, SRZ ;  /* 0x0000000000127805 */ /* 0x002fe2000001ff00 */
[----:B--2---:R-:W-:-:S04]  /*0c50*/  FADD R25, R25, 9.9999997473787516356e-05 ;  /* 0x38d1b71719197421 */ /* 0x004fc80000000000 */
[----:B------:R-:W0:Y:S01]  /*0c60*/  MUFU.SQRT R23, R25 ;  /* 0x0000001900177308 */ /* 0x000e220000002000 */
[----:B------:R-:W-:Y:S01]  /*0c70*/  FADD R26, R26, 9.9999997473787516356e-05 ;  /* 0x38d1b7171a1a7421 */ /* 0x000fe20000000000 */
[----:B------:R-:W-:-:S06]  /*0c80*/  FADD R27, R27, 9.9999997473787516356e-05 ;  /* 0x38d1b7171b1b7421 */ /* 0x000fcc0000000000 */
[----:B------:R-:W1:Y:S08]  /*0c90*/  MUFU.SQRT R22, R26 ;  /* 0x0000001a00167308 */ /* 0x000e700000002000 */
[----:B------:R-:W2:Y:S01]  /*0ca0*/  MUFU.SQRT R17, R27 ;  /* 0x0000001b00117308 */ /* 0x000ea20000002000 */
[C---:B0-----:R-:W-:Y:S02]  /*0cb0*/  FSETP.GT.AND P6, PT, R23.reuse, 8.50705917302346158658e+37, PT ;  /* 0x7e8000001700780b */ /* 0x041fe40003fc4000 */
[----:B------:R-:W-:-:S02]  /*0cc0*/  FSETP.GEU.AND P2, PT, R23, 1.175494350822287508e-38, PT ;  /* 0x008000001700780b */ /* 0x000fc40003f4e000 */
[C---:B-1----:R-:W-:Y:S02]  /*0cd0*/  FSETP.GT.AND P5, PT, R22.reuse, 8.50705917302346158658e+37, PT ;  /* 0x7e8000001600780b */ /* 0x042fe40003fa4000 */
[----:B------:R-:W-:Y:S02]  /*0ce0*/  FSETP.GEU.AND P3, PT, R22, 1.175494350822287508e-38, PT ;  /* 0x008000001600780b */ /* 0x000fe40003f6e000 */
[----:B------:R-:W-:Y:S02]  /*0cf0*/  FSEL R12, R2, 1, P6 ;  /* 0x3f800000020c7808 */ /* 0x000fe40003000000 */
[----:B--2---:R-:W-:-:S03]  /*0d00*/  FSETP.GT.AND P4, PT, R17, 8.50705917302346158658e+37, PT ;  /* 0x7e8000001100780b */ /* 0x004fc60003f84000 */
[----:B------:R-:W-:Y:S01]  /*0d10*/  @P6 FMUL R23, R23, 0.25 ;  /* 0x3e80000017176820 */ /* 0x000fe20000400000 */
[----:B------:R-:W-:-:S03]  /*0d20*/  FSETP.GEU.AND P6, PT, R17, 1.175494350822287508e-38, PT ;  /* 0x008000001100780b */ /* 0x000fc60003fce000 */
[----:B------:R-:W-:-:S04]  /*0d30*/  @P5 FMUL R22, R22, 0.25 ;  /* 0x3e80000016165820 */ /* 0x000fc80000400000 */
[----:B------:R-:W-:Y:S02]  /*0d40*/  @!P3 FMUL R22, R22, 16777216 ;  /* 0x4b8000001616b820 */ /* 0x000fe40000400000 */
[----:B------:R-:W-:-:S04]  /*0d50*/  @P4 FMUL R17, R17, 0.25 ;  /* 0x3e80000011114820 */ /* 0x000fc80000400000 */
[----:B------:R-:W-:Y:S01]  /*0d60*/  @!P6 FMUL R17, R17, 16777216 ;  /* 0x4b8000001111e820 */ /* 0x000fe20000400000 */
[----:B------:R-:W-:Y:S01]  /*0d70*/  @!P2 FMUL R23, R23, 16777216 ;  /* 0x4b8000001717a820 */ /* 0x000fe20000400000 */
[----:B------:R-:W0:Y:S01]  /*0d80*/  MUFU.RCP R22, R22 ;  /* 0x0000001600167308 */ /* 0x000e220000001000 */
[----:B---3--:R-:W-:Y:S01]  /*0d90*/  FADD R11, -R11, R7 ;  /* 0x000000070b0b7221 */ /* 0x008fe20000000100 */
[----:B------:R-:W-:Y:S01]  /*0da0*/  FSEL R7, R2, 1, P5 ;  /* 0x3f80000002077808 */ /* 0x000fe20002800000 */
[----:B------:R-:W-:-:S05]  /*0db0*/  FADD R14, -R10, R6 ;  /* 0x000000060a0e7221 */ /* 0x000fca0000000100 */
[----:B------:R-:W1:Y:S01]  /*0dc0*/  MUFU.RCP R17, R17 ;  /* 0x0000001100117308 */ /* 0x000e620000001000 */
[----:B------:R-:W-:-:S07]  /*0dd0*/  FSEL R10, R2, 1, P4 ;  /* 0x3f800000020a7808 */ /* 0x000fce0002000000 */
[----:B------:R2:W3:Y:S01]  /*0de0*/  MUFU.RCP R13, R23 ;  /* 0x00000017000d7308 */ /* 0x0004e20000001000 */
[----:B------:R-:W-:Y:S01]  /*0df0*/  @!P3 FMUL R7, R7, 16777216 ;  /* 0x4b8000000707b820 */ /* 0x000fe20000400000 */
[----:B------:R-:W-:Y:S01]  /*0e00*/  @!P6 FMUL R10, R10, 16777216 ;  /* 0x4b8000000a0ae820 */ /* 0x000fe20000400000 */
[----:B------:R-:W-:Y:S02]  /*0e10*/  @!P2 FMUL R12, R12, 16777216 ;  /* 0x4b8000000c0ca820 */ /* 0x000fe40000400000 */
[----:B0-----:R-:W-:Y:S01]  /*0e20*/  FMUL R7, R22, R7 ;  /* 0x0000000716077220 */ /* 0x001fe20000400000 */
[----:B-1----:R-:W-:Y:S01]  /*0e30*/  FMUL R10, R17, R10 ;  /* 0x0000000a110a7220 */ /* 0x002fe20000400000 */
[----:B------:R-:W-:Y:S02]  /*0e40*/  CS2R R16, SRZ ;  /* 0x0000000000107805 */ /* 0x000fe4000001ff00 */
[----:B------:R-:W-:Y:S01]  /*0e50*/  FMUL R7, R7, R14 ;  /* 0x0000000e07077220 */ /* 0x000fe20000400000 */
[----:B------:R-:W-:Y:S01]  /*0e60*/  CS2R R14, SRZ ;  /* 0x00000000000e7805 */ /* 0x000fe2000001ff00 */
[----:B------:R-:W-:Y:S01]  /*0e70*/  FMUL R20, R10, R11 ;  /* 0x0000000b0a147220 */ /* 0x000fe20000400000 */
[----:B--2---:R-:W-:-:S04]  /*0e80*/  IMAD.WIDE R22, R21, 0x4, R34 ;  /* 0x0000000415167825 */ /* 0x004fc800078e0222 */
[----:B---3--:R-:W-:Y:S01]  /*0e90*/  FMUL R6, R13, R12 ;  /* 0x0000000c0d067220 */ /* 0x008fe20000400000 */
[----:B------:R-:W-:Y:S01]  /*0ea0*/  CS2R R12, SRZ ;  /* 0x00000000000c7805 */ /* 0x000fe2000001ff00 */
[----:B------:R-:W-:-:S05]  /*0eb0*/  IMAD.WIDE R10, R21, 0x4, R46 ;  /* 0x00000004150a7825 */ /* 0x000fca00078e022e */
[----:B------:R0:W2:Y:S04]  /*0ec0*/  @!P1 LDG.E.EL.128 R12, desc[UR6][R22.64] ;  /* 0x00000006160c9981 */ /* 0x0000a8000c2e1d00 */
[----:B------:R1:W2:Y:S01]  /*0ed0*/  @!P1 LDG.E.EL.128 R16, desc[UR6][R10.64] ;  /* 0x000000060a109981 */ /* 0x0002a2000c2e1d00 */
[----:B------:R-:W-:Y:S01]  /*0ee0*/  IMAD.WIDE R54, R51, 0x4, R54 ;  /* 0x0000000433367825 */ /* 0x000fe200078e0236 */
[----:B0-----:R-:W-:-:S03]  /*0ef0*/  CS2R R22, SRZ ;  /* 0x0000000000167805 */ /* 0x001fc6000001ff00 */
[----:B------:R-:W-:Y:S01]  /*0f00*/  FADD R5, -R9, R5 ;  /* 0x0000000509057221 */ /* 0x000fe20000000100 */
[----:B------:R-:W-:-:S04]  /*0f10*/  IMAD.IADD R9, R51, 0x1, R32 ;  /* 0x0000000133097824 */ /* 0x000fc800078e0220 */
[----:B------:R-:W-:-:S04]  /*0f20*/  IMAD.WIDE R52, R9, 0x4, R52 ;  /* 0x0000000409347825 */ /* 0x000fc800078e0234 */
[----:B------:R-:W-:-:S06]  /*0f30*/  FADD R9, R24, 9.9999997473787516356e-05 ;  /* 0x38d1b71718097421 */ /* 0x000fcc0000000000 */
[----:B------:R-:W0:Y:S02]  /*0f40*/  MUFU.SQRT R9, R9 ;  /* 0x0000000900097308 */ /* 0x000e240000002000 */
[C---:B0-----:R-:W-:Y:S02]  /*0f50*/  FSETP.GT.AND P2, PT, R9.reuse, 8.50705917302346158658e+37, PT ;  /* 0x7e8000000900780b */ /* 0x041fe40003f44000 */
[----:B------:R-:W-:-:S11]  /*0f60*/  FSETP.GEU.AND P3, PT, R9, 1.175494350822287508e-38, PT ;  /* 0x008000000900780b */ /* 0x000fd60003f6e000 */
[----:B------:R-:W-:-:S04]  /*0f70*/  @P2 FMUL R9, R9, 0.25 ;  /* 0x3e80000009092820 */ /* 0x000fc80000400000 */
[----:B------:R-:W-:Y:S01]  /*0f80*/  @!P3 FMUL R9, R9, 16777216 ;  /* 0x4b8000000909b820 */ /* 0x000fe20000400000 */
[----:B------:R-:W-:Y:S01]  /*0f90*/  FMUL R6, R6, R5 ;  /* 0x0000000506067220 */ /* 0x000fe20000400000 */
[----:B------:R-:W-:Y:S02]  /*0fa0*/  FSEL R5, R2, 1, P2 ;  /* 0x3f80000002057808 */ /* 0x000fe40001000000 */
[----:B------:R-:W-:Y:S02]  /*0fb0*/  CS2R R24, SRZ ;  /* 0x0000000000187805 */ /* 0x000fe4000001ff00 */
[----:B------:R-:W-:Y:S02]  /*0fc0*/  CS2R R26, SRZ ;  /* 0x00000000001a7805 */ /* 0x000fe4000001ff00 */
[----:B------:R-:W-:Y:S02]  /*0fd0*/  CS2R R28, SRZ ;  /* 0x00000000001c7805 */ /* 0x000fe4000001ff00 */
[----:B------:R-:W-:Y:S01]  /*0fe0*/  CS2R R30, SRZ ;  /* 0x00000000001e7805 */ /* 0x000fe2000001ff00 */
[----:B------:R-:W-:Y:S01]  /*0ff0*/  IMAD.WIDE R48, R51, 0x4, R48 ;  /* 0x0000000433307825 */ /* 0x000fe200078e0230 */
[----:B------:R-:W-:-:S03]  /*1000*/  CS2R R32, SRZ ;  /* 0x0000000000207805 */ /* 0x000fc6000001ff00 */
[----:B------:R-:W-:Y:S01]  /*1010*/  @!P3 FMUL R5, R5, 16777216 ;  /* 0x4b8000000505b820 */ /* 0x000fe20000400000 */
[----:B------:R-:W3:Y:S01]  /*1020*/  @P0 LDG.E.EL.128 R24, desc[UR6][R52.64] ;  /* 0x0000000634180981 */ /* 0x000ee2000c2e1d00 */
[----:B-1----:R-:W-:-:S03]  /*1030*/  FADD R11, -R8, R4 ;  /* 0x00000004080b7221 */ /* 0x002fc60000000100 */
[----:B------:R-:W3:Y:S01]  /*1040*/  @!P1 LDG.E.EL.128 R28, desc[UR6][R48.64] ;  /* 0x00000006301c9981 */ /* 0x000ee2000c2e1d00 */
[----:B------:R-:W-:-:S04]  /*1050*/  IMAD.WIDE R46, R51, 0x4, R46 ;  /* 0x00000004332e7825 */ /* 0x000fc800078e022e */
[----:B--2---:R-:W-:Y:S01]  /*1060*/  FFMA R15, R20, R15, R19 ;  /* 0x0000000f140f7223 */ /* 0x004fe20000000013 */
[----:B------:R-:W-:-:S06]  /*1070*/  CS2R R20, SRZ ;  /* 0x0000000000147805 */ /* 0x000fcc000001ff00 */
[----:B------:R-:W2:Y:S01]  /*1080*/  @!P1 LDG.E.EL.128 R20, desc[UR6][R54.64] ;  /* 0x0000000636149981 */ /* 0x000ea2000c2e1d00 */
[----:B------:R-:W-:Y:S02]  /*1090*/  FFMA R14, R7, R14, R18 ;  /* 0x0000000e070e7223 */ /* 0x000fe40000000012 */
[----:B------:R-:W0:Y:S01]  /*10a0*/  MUFU.RCP R18, R9 ;  /* 0x0000000900127308 */ /* 0x000e220000001000 */
[----:B------:R-:W-:Y:S01]  /*10b0*/  FFMA R13, R6, R13, R17 ;  /* 0x0000000d060d7223 */ /* 0x000fe20000000011 */
[----:B------:R-:W-:Y:S01]  /*10c0*/  IMAD.WIDE R6, R51, 0x4, R34 ;  /* 0x0000000433067825 */ /* 0x000fe200078e0222 */
[----:B------:R-:W-:-:S06]  /*10d0*/  CS2R R34, SRZ ;  /* 0x0000000000227805 */ /* 0x000fcc000001ff00 */
[----:B------:R1:W4:Y:S01]  /*10e0*/  @!P1 LDG.E.EL.128 R32, desc[UR6][R6.64] ;  /* 0x0000000606209981 */ /* 0x000322000c2e1d00 */
[----:B0-----:R-:W-:Y:S01]  /*10f0*/  FMUL R18, R18, R5 ;  /* 0x0000000512127220 */ /* 0x001fe20000400000 */
[----:B------:R-:W-:Y:S02]  /*1100*/  CS2R R4, SRZ ;  /* 0x0000000000047805 */ /* 0x000fe4000001ff00 */
[----:B-1----:R-:W-:-:S06]  /*1110*/  CS2R R6, SRZ ;  /* 0x0000000000067805 */ /* 0x002fcc000001ff00 */
[----:B------:R-:W4:Y:S01]  /*1120*/  @!P1 LDG.E.EL.128 R4, desc[UR6][R46.64] ;  /* 0x000000062e049981 */ /* 0x000f22000c2e1d00 */
[----:B------:R-:W-:-:S04]  /*1130*/  FMUL R17, R18, R11 ;  /* 0x0000000b12117220 */ /* 0x000fc80000400000 */
[----:B------:R-:W-:Y:S01]  /*1140*/  FFMA R17, R17, R12, R16 ;  /* 0x0000000c11117223 */ /* 0x000fe20000000010 */
[----:B------:R-:W0:Y:S01]  /*1150*/  S2UR UR5, SR_CgaCtaId ;  /* 0x00000000000579c3 */ /* 0x000e220000008800 */
[----:B------:R-:W-:-:S04]  /*1160*/  SHF.R.U32.HI R18, RZ, 0x6, R0 ;  /* 0x00000006ff127819 */ /* 0x000fc80000011600 */
[----:B------:R-:W-:-:S04]  /*1170*/  SGXT.U32 R18, R18, 0x2 ;  /* 0x000000021212781a */ /* 0x000fc80000000000 */
[----:B------:R-:W-:Y:S02]  /*1180*/  LOP3.LUT R37, R18, R37, RZ, 0xfc, !PT ;  /* 0x0000002512257212 */ /* 0x000fe400078efcff */
[----:B------:R-:W-:Y:S01]  /*1190*/  LOP3.LUT R18, R0, 0xff, RZ, 0xc0, !PT ;  /* 0x000000ff00127812 */ /* 0x000fe200078ec0ff */
[----:B------:R-:W-:Y:S01]  /*11a0*/  UMOV UR4, 0x400 ;  /* 0x0000040000047882 */ /* 0x000fe20000000000 */
[----:B------:R-:W-:-:S04]  /*11b0*/  FSETP.GEU.AND P6, PT, R41, RZ, PT ;  /* 0x000000ff2900720b */ /* 0x000fc80003fce000 */
[----:B------:R-:W-:Y:S01]  /*11c0*/  FSEL R41, R41, RZ, P6 ;  /* 0x000000ff29297208 */ /* 0x000fe20003000000 */
[----:B0-----:R-:W-:Y:S01]  /*11d0*/  UPRMT UR4, UR5, 0x654, UR4 ;  /* 0x0000065405047896 */ /* 0x001fe20008000004 */
[----:B---3--:R-:W-:Y:S01]  /*11e0*/  FADD R25, -R29, R25 ;  /* 0x000000191d197221 */ /* 0x008fe20000000100 */
[----:B------:R-:W-:Y:S01]  /*11f0*/  FADD R26, -R30, R26 ;  /* 0x0000001a1e1a7221 */ /* 0x000fe20000000100 */
[----:B------:R-:W-:-:S03]  /*1200*/  FADD R27, -R31, R27 ;  /* 0x0000001b1f1b7221 */ /* 0x000fc60000000100 */
[----:B------:R-:W-:Y:S01]  /*1210*/  LEA R18, R18, UR4, 0x2 ;  /* 0x0000000412127c11 */ /* 0x000fe2000f8e10ff */
[----:B------:R-:W-:Y:S01]  /*1220*/  FADD R24, -R28, R24 ;  /* 0x000000181c187221 */ /* 0x000fe20000000100 */
[----:B------:R-:W-:-:S03]  /*1230*/  FSETP.GTU.AND P6, PT, R41, RZ, PT ;  /* 0x000000ff2900720b */ /* 0x000fc60003fcc000 */
[----:B------:R0:W-:Y:S01]  /*1240*/  STS [R18], R41 ;  /* 0x0000002912007388 */ /* 0x0001e20000000800 */
[C---:B------:R-:W-:Y:S02]  /*1250*/  LOP3.LUT R31, R37.reuse, 0x8, RZ, 0xfc, !PT ;  /* 0x00000008251f7812 */ /* 0x040fe400078efcff */
[----:B------:R-:W-:Y:S01]  /*1260*/  LOP3.LUT R49, R37, 0xc, RZ, 0xfc, !PT ;  /* 0x0000000c25317812 */ /* 0x000fe200078efcff */
[----:B--2---:R-:W-:Y:S01]  /*1270*/  FADD R20, R20, 9.9999997473787516356e-05 ;  /* 0x38d1b71714147421 */ /* 0x004fe20000000000 */
[----:B------:R-:W-:Y:S01]  /*1280*/  FADD R21, R21, 9.9999997473787516356e-05 ;  /* 0x38d1b71715157421 */ /* 0x000fe20000000000 */
[----:B------:R-:W-:Y:S02]  /*1290*/  FADD R22, R22, 9.9999997473787516356e-05 ;  /* 0x38d1b71716167421 */ /* 0x000fe40000000000 */
[----:B------:R-:W1:Y:S08]  /*12a0*/  MUFU.SQRT R8, R20 ;  /* 0x0000001400087308 */ /* 0x000e700000002000 */
[----:B------:R-:W2:Y:S01]  /*12b0*/  MUFU.SQRT R9, R21 ;  /* 0x0000001500097308 */ /* 0x000ea20000002000 */
[----:B------:R-:W-:-:S07]  /*12c0*/  FADD R23, R23, 9.9999997473787516356e-05 ;  /* 0x38d1b71717177421 */ /* 0x000fce0000000000 */
[----:B------:R-:W3:Y:S01]  /*12d0*/  MUFU.SQRT R10, R22 ;  /* 0x00000016000a7308 */ /* 0x000ee20000002000 */
[----:B-1----:R-:W-:-:S07]  /*12e0*/  FSETP.GT.AND P3, PT, R8, 8.50705917302346158658e+37, PT ;  /* 0x7e8000000800780b */ /* 0x002fce0003f64000 */
[----:B------:R-:W1:Y:S01]  /*12f0*/  MUFU.SQRT R11, R23 ;  /* 0x00000017000b7308 */ /* 0x000e620000002000 */
[C---:B--2---:R-:W-:Y:S02]  /*1300*/  FSETP.GT.AND P4, PT, R9.reuse, 8.50705917302346158658e+37, PT ;  /* 0x7e8000000900780b */ /* 0x044fe40003f84000 */
[----:B---3--:R-:W-:Y:S02]  /*1310*/  FSETP.GT.AND P1, PT, R10, 8.50705917302346158658e+37, PT ;  /* 0x7e8000000a00780b */ /* 0x008fe40003f24000 */
[C---:B------:R-:W-:Y:S01]  /*1320*/  FSETP.GEU.AND P2, PT, R8.reuse, 1.175494350822287508e-38, PT ;  /* 0x008000000800780b */ /* 0x040fe20003f4e000 */
[----:B------:R-:W-:Y:S01]  /*1330*/  @P3 FMUL R8, R8, 0.25 ;  /* 0x3e80000008083820 */ /* 0x000fe20000400000 */
[----:B------:R-:W-:Y:S02]  /*1340*/  FSEL R16, R2, 1, P3 ;  /* 0x3f80000002107808 */ /* 0x000fe40001800000 */
[----:B------:R-:W-:-:S05]  /*1350*/  FSETP.GEU.AND P3, PT, R9, 1.175494350822287508e-38, PT ;  /* 0x008000000900780b */ /* 0x000fca0003f6e000 */
[----:B------:R-:W-:Y:S01]  /*1360*/  @P4 FMUL R9, R9, 0.25 ;  /* 0x3e80000009094820 */ /* 0x000fe20000400000 */
[C---:B-1----:R-:W-:Y:S02]  /*1370*/  FSETP.GT.AND P5, PT, R11.reuse, 8.50705917302346158658e+37, PT ;  /* 0x7e8000000b00780b */ /* 0x042fe40003fa4000 */
[----:B------:R-:W-:Y:S02]  /*1380*/  FSEL R12, R2, 1, P4 ;  /* 0x3f800000020c7808 */ /* 0x000fe40002000000 */
[C---:B------:R-:W-:Y:S01]  /*1390*/  FSETP.GEU.AND P4, PT, R10.reuse, 1.175494350822287508e-38, PT ;  /* 0x008000000a00780b */ /* 0x040fe20003f8e000 */
[----:B------:R-:W-:Y:S01]  /*13a0*/  @P1 FMUL R10, R10, 0.25 ;  /* 0x3e8000000a0a1820 */ /* 0x000fe20000400000 */
[----:B------:R-:W-:Y:S02]  /*13b0*/  FSEL R19, R2, 1, P1 ;  /* 0x3f80000002137808 */ /* 0x000fe40000800000 */
[----:B------:R-:W-:Y:S01]  /*13c0*/  FSETP.GEU.AND P1, PT, R11, 1.175494350822287508e-38, PT ;  /* 0x008000000b00780b */ /* 0x000fe20003f2e000 */
[----:B------:R-:W-:-:S02]  /*13d0*/  IMAD.SHL.U32 R21, R0, 0x4, RZ ;  /* 0x0000000400157824 */ /* 0x000fc400078e00ff */
[----:B------:R-:W-:Y:S02]  /*13e0*/  @!P3 FMUL R9, R9, 16777216 ;  /* 0x4b8000000909b820 */ /* 0x000fe40000400000 */
[----:B------:R-:W-:Y:S01]  /*13f0*/  @P5 FMUL R11, R11, 0.25 ;  /* 0x3e8000000b0b5820 */ /* 0x000fe20000400000 */
[----:B------:R-:W-:Y:S02]  /*1400*/  FSEL R20, R2, 1, P5 ;  /* 0x3f80000002147808 */ /* 0x000fe40002800000 */
[----:B------:R-:W-:Y:S01]  /*1410*/  LOP3.LUT R2, R21, 0xfc, RZ, 0xc0, !PT ;  /* 0x000000fc15027812 */ /* 0x000fe200078ec0ff */
[----:B------:R-:W-:Y:S01]  /*1420*/  @!P4 FMUL R10, R10, 16777216 ;  /* 0x4b8000000a0ac820 */ /* 0x000fe20000400000 */
[----:B------:R-:W1:Y:S01]  /*1430*/  MUFU.RCP R9, R9 ;  /* 0x0000000900097308 */ /* 0x000e620000001000 */
[----:B------:R-:W-:Y:S02]  /*1440*/  @!P2 FMUL R8, R8, 16777216 ;  /* 0x4b8000000808a820 */ /* 0x000fe40000400000 */
[----:B------:R-:W-:Y:S01]  /*1450*/  @!P1 FMUL R11, R11, 16777216 ;  /* 0x4b8000000b0b9820 */ /* 0x000fe20000400000 */
[----:B------:R-:W-:-:S02]  /*1460*/  PRMT R2, R2, 0x6540, R3 ;  /* 0x0000654002027816 */ /* 0x000fc40000000003 */
[----:B------:R-:W-:Y:S02]  /*1470*/  SHF.R.U32.HI R3, RZ, 0x4, R0 ;  /* 0x00000004ff037819 */ /* 0x000fe40000011600 */
[----:B------:R-:W-:Y:S01]  /*1480*/  LOP3.LUT R0, R21, 0x3fc, RZ, 0xc0, !PT ;  /* 0x000003fc15007812 */ /* 0x000fe200078ec0ff */
[----:B------:R-:W2:Y:S01]  /*1490*/  MUFU.RCP R22, R10 ;  /* 0x0000000a00167308 */ /* 0x000ea20000001000 */
[----:B------:R-:W-:-:S07]  /*14a0*/  @!P3 FMUL R12, R12, 16777216 ;  /* 0x4b8000000c0cb820 */ /* 0x000fce0000400000 */
[----:B------:R-:W3:Y:S08]  /*14b0*/  MUFU.RCP R21, R8 ;  /* 0x0000000800157308 */ /* 0x000ef00000001000 */
[----:B------:R-:W5:Y:S01]  /*14c0*/  MUFU.RCP R11, R11 ;  /* 0x0000000b000b7308 */ /* 0x000f620000001000 */
[----:B------:R-:W-:Y:S01]  /*14d0*/  @!P4 FMUL R19, R19, 16777216 ;  /* 0x4b8000001313c820 */ /* 0x000fe20000400000 */
[----:B-1----:R-:W-:Y:S01]  /*14e0*/  FMUL R12, R9, R12 ;  /* 0x0000000c090c7220 */ /* 0x002fe20000400000 */
[----:B------:R-:W-:Y:S01]  /*14f0*/  @!P1 FMUL R20, R20, 16777216 ;  /* 0x4b80000014149820 */ /* 0x000fe20000400000 */
[----:B------:R-:W-:Y:S01]  /*1500*/  @!P2 FMUL R16, R16, 16777216 ;  /* 0x4b8000001010a820 */ /* 0x000fe20000400000 */
[----:B------:R-:W-:Y:S01]  /*1510*/  FSETP.GEU.AND P4, PT, R39, RZ, PT ;  /* 0x000000ff2700720b */ /* 0x000fe20003f8e000 */
[----:B--2---:R-:W-:Y:S01]  /*1520*/  FMUL R19, R22, R19 ;  /* 0x0000001316137220 */ /* 0x004fe20000400000 */
[----:B------:R-:W-:Y:S01]  /*1530*/  FMUL R12, R12, R25 ;  /* 0x000000190c0c7220 */ /* 0x000fe20000400000 */
[----:B---3--:R-:W-:Y:S01]  /*1540*/  FMUL R21, R21, R16 ;  /* 0x0000001015157220 */ /* 0x008fe20000400000 */
[----:B------:R-:W-:-:S02]  /*1550*/  FSETP.GEU.AND P2, PT, R38, RZ, PT ;  /* 0x000000ff2600720b */ /* 0x000fc40003f4e000 */
[----:B------:R-:W-:Y:S01]  /*1560*/  FSETP.GEU.AND P3, PT, R45, RZ, PT ;  /* 0x000000ff2d00720b */ /* 0x000fe20003f6e000 */
[----:B------:R-:W-:Y:S01]  /*1570*/  FMUL R19, R19, R26 ;  /* 0x0000001a13137220 */ /* 0x000fe20000400000 */
[----:B-----5:R-:W-:Y:S01]  /*1580*/  FMUL R20, R11, R20 ;  /* 0x000000140b147220 */ /* 0x020fe20000400000 */
[----:B0-----:R-:W-:Y:S01]  /*1590*/  FSEL R41, R39, RZ, P4 ;  /* 0x000000ff27297208 */ /* 0x001fe20002000000 */
[----:B----4-:R-:W-:Y:S01]  /*15a0*/  FFMA R12, R12, R33, R5 ;  /* 0x000000210c0c7223 */ /* 0x010fe20000000005 */
[----:B------:R-:W-:Y:S01]  /*15b0*/  FMUL R21, R21, R24 ;  /* 0x0000001815157220 */ /* 0x000fe20000400000 */
[----:B------:R-:W-:Y:S01]  /*15c0*/  FMUL R20, R20, R27 ;  /* 0x0000001b14147220 */ /* 0x000fe20000400000 */
[----:B------:R-:W-:Y:S02]  /*15d0*/  FSEL R5, R38, RZ, P2 ;  /* 0x000000ff26057208 */ /* 0x000fe40001000000 */
[----:B------:R-:W-:Y:S02]  /*15e0*/  FSETP.GEU.AND P4, PT, R43, RZ, PT ;  /* 0x000000ff2b00720b */ /* 0x000fe40003f8e000 */
[----:B------:R-:W-:Y:S01]  /*15f0*/  FSEL R45, R45, RZ, P3 ;  /* 0x000000ff2d2d7208 */ /* 0x000fe20001800000 */
[----:B------:R-:W-:Y:S01]  /*1600*/  FFMA R6, R19, R34, R6 ;  /* 0x0000002213067223 */ /* 0x000fe20000000006 */
[----:B------:R-:W-:-:S02]  /*1610*/  FSETP.GEU.AND P2, PT, R44, RZ, PT ;  /* 0x000000ff2c00720b */ /* 0x000fc40003f4e000 */
[----:B------:R-:W-:Y:S01]  /*1620*/  FSETP.GEU.AND P5, PT, R40, RZ, PT ;  /* 0x000000ff2800720b */ /* 0x000fe20003fae000 */
[----:B------:R-:W-:Y:S01]  /*1630*/  STS [R18+0x808], R41 ;  /* 0x0008082912007388 */ /* 0x000fe20000000800 */
[----:B------:R-:W-:Y:S01]  /*1640*/  FSETP.GEU.AND P3, PT, R42, RZ, PT ;  /* 0x000000ff2a00720b */ /* 0x000fe20003f6e000 */
[----:B------:R-:W-:Y:S01]  /*1650*/  FFMA R20, R20, R35, R7 ;  /* 0x0000002314147223 */ /* 0x000fe20000000007 */
[----:B------:R-:W-:Y:S01]  /*1660*/  FFMA R4, R21, R32, R4 ;  /* 0x0000002015047223 */ /* 0x000fe20000000004 */
[----:B------:R-:W-:Y:S01]  /*1670*/  FSEL R19, R43, RZ, P4 ;  /* 0x000000ff2b137208 */ /* 0x000fe20002000000 */
[----:B------:R-:W0:Y:S01]  /*1680*/  LDC.64 R24, c[0x0][0x238] ;  /* 0x00008e00ff187b82 */ /* 0x000e220000000a00 */
[----:B------:R-:W-:Y:S02]  /*1690*/  FSEL R21, R44, RZ, P2 ;  /* 0x000000ff2c157208 */ /* 0x000fe40001000000 */
[----:B------:R-:W-:Y:S02]  /*16a0*/  FSETP.GEU.AND P4, PT, R13, RZ, PT ;  /* 0x000000ff0d00720b */ /* 0x000fe40003f8e000 */
[----:B------:R-:W-:-:S02]  /*16b0*/  FSEL R7, R42, RZ, P3 ;  /* 0x000000ff2a077208 */ /* 0x000fc40001800000 */
[----:B------:R-:W-:Y:S02]  /*16c0*/  FSETP.GEU.AND P2, PT, R17, RZ, PT ;  /* 0x000000ff1100720b */ /* 0x000fe40003f4e000 */
[C---:B------:R-:W-:Y:S02]  /*16d0*/  FSETP.GEU.AND P3, PT, R14.reuse, RZ, PT ;  /* 0x000000ff0e00720b */ /* 0x040fe40003f6e000 */
[----:B------:R-:W-:Y:S02]  /*16e0*/  FSEL R27, R13, RZ, P4 ;  /* 0x000000ff0d1b7208 */ /* 0x000fe40002000000 */
[----:B------:R-:W-:Y:S02]  /*16f0*/  FSEL R9, R17, RZ, P2 ;  /* 0x000000ff11097208 */ /* 0x000fe40001000000 */
[----:B------:R-:W-:Y:S02]  /*1700*/  FSEL R13, R14, RZ, P3 ;  /* 0x000000ff0e0d7208 */ /* 0x000fe40001800000 */
[----:B------:R-:W-:-:S02]  /*1710*/  FSETP.GEU.AND P2, PT, R15, RZ, PT ;  /* 0x000000ff0f00720b */ /* 0x000fc40003f4e000 */
[C---:B------:R-:W-:Y:S02]  /*1720*/  FSETP.GEU.AND P3, PT, R12.reuse, RZ, PT ;  /* 0x000000ff0c00720b */ /* 0x040fe40003f6e000 */
[----:B------:R-:W-:Y:S02]  /*1730*/  FSEL R15, R15, RZ, P2 ;  /* 0x000000ff0f0f7208 */ /* 0x000fe40001000000 */
[----:B------:R-:W-:Y:S02]  /*1740*/  FSEL R11, R12, RZ, P3 ;  /* 0x000000ff0c0b7208 */ /* 0x000fe40001800000 */
[----:B------:R-:W-:Y:S02]  /*1750*/  FSETP.GEU.AND P4, PT, R4, RZ, PT ;  /* 0x000000ff0400720b */ /* 0x000fe40003f8e000 */
[----:B------:R-:W-:Y:S02]  /*1760*/  FSETP.GEU.AND P2, PT, R6, RZ, PT ;  /* 0x000000ff0600720b */ /* 0x000fe40003f4e000 */
[----:B------:R-:W-:-:S02]  /*1770*/  FSETP.GEU.AND P3, PT, R20, RZ, PT ;  /* 0x000000ff1400720b */ /* 0x000fc40003f6e000 */
[----:B------:R-:W-:Y:S02]  /*1780*/  FSEL R23, R40, RZ, P5 ;  /* 0x000000ff28177208 */ /* 0x000fe40002800000 */
[----:B------:R-:W-:Y:S02]  /*1790*/  FSEL R29, R4, RZ, P4 ;  /* 0x000000ff041d7208 */ /* 0x000fe40002000000 */
[----:B------:R-:W-:Y:S02]  /*17a0*/  FSEL R35, R6, RZ, P2 ;  /* 0x000000ff06237208 */ /* 0x000fe40001000000 */
[----:B------:R-:W-:Y:S01]  /*17b0*/  FSEL R33, R20, RZ, P3 ;  /* 0x000000ff14217208 */ /* 0x000fe20001800000 */
[----:B------:R1:W-:Y:S04]  /*17c0*/  STS [R18+0x404], R23 ;  /* 0x0004041712007388 */ /* 0x0003e80000000800 */
[----:B------:R-:W-:Y:S04]  /*17d0*/  STS [R18+0xc0c], R5 ;  /* 0x000c0c0512007388 */ /* 0x000fe80000000800 */
[----:B------:R2:W-:Y:S04]  /*17e0*/  STS [R18+0x1010], R45 ;  /* 0x0010102d12007388 */ /* 0x0005e80000000800 */
[----:B------:R-:W-:Y:S04]  /*17f0*/  STS [R18+0x1414], R21 ;  /* 0x0014141512007388 */ /* 0x000fe80000000800 */
        /* <DEDUP_REMOVED lines=9> */
[----:B------:R-:W-:Y:S01]  /*1890*/  STS [R18+0x3c3c], R33 ;  /* 0x003c3c2112007388 */ /* 0x000fe20000000800 */
[----:B------:R-:W-:-:S02]  /*18a0*/  FSETP.GTU.AND P5, PT, R23, RZ, PT ;  /* 0x000000ff1700720b */ /* 0x000fc40003fac000 */
[C---:B-1----:R-:W-:Y:S02]  /*18b0*/  LOP3.LUT R23, R0.reuse, 0x400, RZ, 0xfc, !PT ;  /* 0x0000040000177812 */ /* 0x042fe400078efcff */
[C---:B------:R-:W-:Y:S02]  /*18c0*/  LOP3.LUT R39, R0.reuse, 0x800, RZ, 0xfc, !PT ;  /* 0x0000080000277812 */ /* 0x040fe400078efcff */
[----:B------:R-:W-:Y:S02]  /*18d0*/  LOP3.LUT R8, R0, 0xc00, RZ, 0xfc, !PT ;  /* 0x00000c0000087812 */ /* 0x000fe400078efcff */
[----:B------:R-:W-:Y:S02]  /*18e0*/  SHF.R.U32.HI R23, RZ, 0x6, R23 ;  /* 0x00000006ff177819 */ /* 0x000fe40000011617 */
[----:B------:R-:W-:Y:S02]  /*18f0*/  LOP3.LUT R3, R3, 0xc, RZ, 0xc0, !PT ;  /* 0x0000000c03037812 */ /* 0x000fe400078ec0ff */
[----:B------:R-:W-:-:S02]  /*1900*/  SHF.R.U32.HI R39, RZ, 0x6, R39 ;  /* 0x00000006ff277819 */ /* 0x000fc40000011627 */
[----:B------:R-:W-:Y:S02]  /*1910*/  SHF.R.U32.HI R8, RZ, 0x6, R8 ;  /* 0x00000006ff087819 */ /* 0x000fe40000011608 */
[----:B------:R-:W-:Y:S01]  /*1920*/  LOP3.LUT R23, R23, 0x1c, RZ, 0xc0, !PT ;  /* 0x0000001c17177812 */ /* 0x000fe200078ec0ff */
[----:B------:R-:W-:Y:S01]  /*1930*/  VIADD R3, R3, UR4 ;  /* 0x0000000403037c36 */ /* 0x000fe20008000000 */
[----:B------:R-:W-:Y:S02]  /*1940*/  LOP3.LUT R39, R39, 0x2c, RZ, 0xc0, !PT ;  /* 0x0000002c27277812 */ /* 0x000fe400078ec0ff */
[----:B------:R-:W-:Y:S01]  /*1950*/  LOP3.LUT R8, R8, 0x3c, RZ, 0xc0, !PT ;  /* 0x0000003c08087812 */ /* 0x000fe200078ec0ff */
[----:B------:R-:W-:Y:S01]  /*1960*/  VIADD R23, R23, UR4 ;  /* 0x0000000417177c36 */ /* 0x000fe20008000000 */
[----:B------:R-:W-:Y:S01]  /*1970*/  BAR.SYNC.DEFER_BLOCKING 0x0 ;  /* 0x0000000000007b1d */ /* 0x000fe20000010000 */
[----:B------:R-:W-:Y:S01]  /*1980*/  FSETP.GTU.AND P1, PT, R41, RZ, PT ;  /* 0x000000ff2900720b */ /* 0x000fe20003f2c000 */
[----:B------:R-:W-:-:S02]  /*1990*/  VIADD R39, R39, UR4 ;  /* 0x0000000427277c36 */ /* 0x000fc40008000000 */
[----:B------:R-:W-:Y:S02]  /*19a0*/  IMAD R10, R0, 0x4, R3 ;  /* 0x00000004000a7824 */ /* 0x000fe400078e0203 */
[----:B------:R-:W-:Y:S01]  /*19b0*/  VIADD R41, R8, UR4 ;  /* 0x0000000408297c36 */ /* 0x000fe20008000000 */
[----:B------:R-:W-:Y:S01]  /*19c0*/  FSETP.GTU.AND P4, PT, R5, RZ, PT ;  /* 0x000000ff0500720b */ /* 0x000fe20003f8c000 */
[C---:B------:R-:W-:Y:S01]  /*19d0*/  IMAD R8, R0.reuse, 0x4, R23 ;  /* 0x0000000400087824 */ /* 0x040fe200078e0217 */
[----:B------:R-:W-:Y:S01]  /*19e0*/  SEL R30, RZ, 0x1, P1 ;  /* 0x00000001ff1e7807 */ /* 0x000fe20000800000 */
[C---:B------:R-:W-:Y:S01]  /*19f0*/  IMAD R3, R0.reuse, 0x4, R39 ;  /* 0x0000000400037824 */ /* 0x040fe200078e0227 */
[----:B------:R-:W-:Y:S01]  /*1a00*/  FSETP.GTU.AND P1, PT, R7, RZ, PT ;  /* 0x000000ff0700720b */ /* 0x000fe20003f2c000 */
[----:B------:R-:W-:Y:S01]  /*1a10*/  IMAD R0, R0, 0x4, R41 ;  /* 0x0000000400007824 */ /* 0x000fe200078e0229 */
[----:B------:R-:W-:Y:S01]  /*1a20*/  SEL R28, RZ, 0x1, P5 ;  /* 0x00000001ff1c7807 */ /* 0x000fe20002800000 */
[----:B------:R-:W-:Y:S01]  /*1a30*/  ULDC.64 UR4, c[0x0][0x240] ;  /* 0x0000900000047ab9 */ /* 0x000fe20000000a00 */
[----:B------:R-:W-:-:S02]  /*1a40*/  SEL R41, RZ, 0x1, P6 ;  /* 0x00000001ff297807 */ /* 0x000fc40003000000 */
[----:B------:R-:W-:Y:S02]  /*1a50*/  SEL R43, RZ, 0x1, P4 ;  /* 0x00000001ff2b7807 */ /* 0x000fe40002000000 */
[----:B------:R-:W-:Y:S02]  /*1a60*/  FSETP.GTU.AND P5, PT, R13, RZ, PT ;  /* 0x000000ff0d00720b */ /* 0x000fe40003fac000 */
[----:B------:R-:W-:Y:S01]  /*1a70*/  FSETP.GTU.AND P6, PT, R15, RZ, PT ;  /* 0x000000ff0f00720b */ /* 0x000fe20003fcc000 */
[----:B------:R-:W-:Y:S01]  /*1a80*/  LDS R4, [R10] ;  /* 0x000000000a047984 */ /* 0x000fe20000000800 */
[----:B------:R-:W-:-:S03]  /*1a90*/  FSETP.GTU.AND P4, PT, R19, RZ, PT ;  /* 0x000000ff1300720b */ /* 0x000fc60003f8c000 */
[----:B------:R-:W-:Y:S04]  /*1aa0*/  LDS R5, [R10+0x4] ;  /* 0x000004000a057984 */ /* 0x000fe80000000800 */
[----:B------:R-:W-:Y:S04]  /*1ab0*/  LDS R6, [R10+0x8] ;  /* 0x000008000a067984 */ /* 0x000fe80000000800 */
[----:B------:R1:W3:Y:S01]  /*1ac0*/  LDS R7, [R10+0xc] ;  /* 0x00000c000a077984 */ /* 0x0002e20000000800 */
[----:B------:R-:W-:-:S03]  /*1ad0*/  FSETP.GTU.AND P3, PT, R21, RZ, PT ;  /* 0x000000ff1500720b */ /* 0x000fc60003f6c000 */
[----:B------:R-:W-:Y:S04]  /*1ae0*/  LDS R12, [R8+0x1000] ;  /* 0x00100000080c7984 */ /* 0x000fe80000000800 */
[----:B------:R-:W-:Y:S04]  /*1af0*/  LDS R13, [R8+0x1004] ;  /* 0x00100400080d7984 */ /* 0x000fe80000000800 */
[----:B------:R-:W-:Y:S04]  /*1b00*/  LDS R14, [R8+0x1008] ;  /* 0x00100800080e7984 */ /* 0x000fe80000000800 */
[----:B------:R-:W4:Y:S04]  /*1b10*/  LDS R15, [R8+0x100c] ;  /* 0x00100c00080f7984 */ /* 0x000f280000000800 */
[----:B------:R-:W-:Y:S04]  /*1b20*/  LDS R16, [R3+0x2000] ;  /* 0x0020000003107984 */ /* 0x000fe80000000800 */
[----:B------:R-:W-:Y:S04]  /*1b30*/  LDS R17, [R3+0x2004] ;  /* 0x0020040003117984 */ /* 0x000fe80000000800 */
[----:B------:R-:W-:Y:S04]  /*1b40*/  LDS R18, [R3+0x2008] ;  /* 0x0020080003127984 */ /* 0x000fe80000000800 */
[----:B------:R5:W0:Y:S01]  /*1b50*/  LDS R19, [R3+0x200c] ;  /* 0x00200c0003137984 */ /* 0x000a220000000800 */
[----:B------:R-:W-:-:S03]  /*1b60*/  FSETP.GTU.AND P2, PT, R45, RZ, PT ;  /* 0x000000ff2d00720b */ /* 0x000fc60003f4c000 */
[----:B------:R-:W-:Y:S01]  /*1b70*/  LDS R20, [R0+0x3000] ;  /* 0x0030000000147984 */ /* 0x000fe20000000800 */
[----:B------:R-:W-:-:S03]  /*1b80*/  SEL R26, RZ, 0x1, P1 ;  /* 0x00000001ff1a7807 */ /* 0x000fc60000800000 */
[----:B------:R-:W-:Y:S04]  /*1b90*/  LDS R21, [R0+0x3004] ;  /* 0x0030040000157984 */ /* 0x000fe80000000800 */
[----:B------:R-:W-:Y:S04]  /*1ba0*/  LDS R22, [R0+0x3008] ;  /* 0x0030080000167984 */ /* 0x000fe80000000800 */
[----:B------:R0:W0:Y:S01]  /*1bb0*/  LDS R23, [R0+0x300c] ;  /* 0x00300c0000177984 */ /* 0x0000220000000800 */
[----:B------:R-:W-:Y:S02]  /*1bc0*/  ISETP.GE.AND P1, PT, R2, 0x100, PT ;  /* 0x000001000200780c */ /* 0x000fe40003f26270 */
[----:B--2---:R-:W-:-:S02]  /*1bd0*/  LOP3.LUT R45, R37, 0x4, RZ, 0xfc, !PT ;  /* 0x00000004252d7812 */ /* 0x004fc400078efcff */
[----:B------:R-:W-:Y:S02]  /*1be0*/  SEL R39, RZ, 0x1, P4 ;  /* 0x00000001ff277807 */ /* 0x000fe40002000000 */
[----:B-1----:R-:W-:Y:S02]  /*1bf0*/  SEL R10, RZ, 0x1, P3 ;  /* 0x00000001ff0a7807 */ /* 0x002fe40001800000 */
[----:B------:R-:W-:Y:S02]  /*1c00*/  SEL R47, RZ, 0x1, P2 ;  /* 0x00000001ff2f7807 */ /* 0x000fe40001000000 */
[----:B------:R-:W-:Y:S02]  /*1c10*/  ISETP.LT.AND P4, PT, R37, 0x180, !P1 ;  /* 0x000001802500780c */ /* 0x000fe40004f81270 */
[----:B------:R-:W-:Y:S02]  /*1c20*/  ISETP.LT.AND P3, PT, R31, 0x180, !P1 ;  /* 0x000001801f00780c */ /* 0x000fe40004f61270 */
[----:B------:R-:W-:Y:S01]  /*1c30*/  ISETP.LT.AND P2, PT, R49, 0x180, !P1 ;  /* 0x000001803100780c */ /* 0x000fe20004f41270 */
[--C-:B------:R-:W-:Y:S01]  /*1c40*/  IMAD R37, R37, 0x100, R2.reuse ;  /* 0x0000010025257824 */ /* 0x100fe200078e0202 */
[----:B------:R-:W-:Y:S01]  /*1c50*/  ISETP.LT.AND P1, PT, R45, 0x180, !P1 ;  /* 0x000001802d00780c */ /* 0x000fe20004f21270 */
[----:B------:R-:W-:-:S02]  /*1c60*/  IMAD R31, R31, 0x100, R2 ;  /* 0x000001001f1f7824 */ /* 0x000fc400078e0202 */
[--C-:B------:R-:W-:Y:S02]  /*1c70*/  IMAD R45, R45, 0x100, R2.reuse ;  /* 0x000001002d2d7824 */ /* 0x100fe400078e0202 */
[----:B-----5:R-:W-:Y:S01]  /*1c80*/  IMAD R3, R49, 0x100, R2 ;  /* 0x0000010031037824 */ /* 0x020fe200078e0202 */
[----:B------:R-:W-:Y:S02]  /*1c90*/  SEL R2, RZ, 0x1, P6 ;  /* 0x00000001ff027807 */ /* 0x000fe40003000000 */
[----:B------:R-:W-:Y:S02]  /*1ca0*/  FSETP.GTU.AND P6, PT, R27, RZ, PT ;  /* 0x000000ff1b00720b */ /* 0x000fe40003fcc000 */
[----:B------:R-:W-:Y:S02]  /*1cb0*/  SEL R27, RZ, 0x1, P5 ;  /* 0x00000001ff1b7807 */ /* 0x000fe40002800000 */
[----:B------:R-:W-:Y:S02]  /*1cc0*/  FSETP.GTU.AND P5, PT, R9, RZ, PT ;  /* 0x000000ff0900720b */ /* 0x000fe40003fac000 */
[----:B------:R-:W-:-:S02]  /*1cd0*/  SEL R8, RZ, 0x1, P6 ;  /* 0x00000001ff087807 */ /* 0x000fc40003000000 */
[----:B------:R-:W-:Y:S02]  /*1ce0*/  FSETP.GTU.AND P6, PT, R33, RZ, PT ;  /* 0x000000ff2100720b */ /* 0x000fe40003fcc000 */
[----:B------:R-:W-:Y:S02]  /*1cf0*/  SEL R9, RZ, 0x1, P5 ;  /* 0x00000001ff097807 */ /* 0x000fe40002800000 */
[----:B------:R-:W-:Y:S02]  /*1d00*/  FSETP.GTU.AND P5, PT, R35, RZ, PT ;  /* 0x000000ff2300720b */ /* 0x000fe40003fac000 */
[----:B------:R-:W-:Y:S02]  /*1d10*/  PRMT R41, R41, 0x3340, R28 ;  /* 0x0000334029297816 */ /* 0x000fe4000000001c */
[----:B------:R-:W-:Y:S02]  /*1d20*/  SEL R28, RZ, 0x1, P6 ;  /* 0x00000001ff1c7807 */ /* 0x000fe40003000000 */
[----:B------:R-:W-:-:S02]  /*1d30*/  FSETP.GTU.AND P6, PT, R11, RZ, PT ;  /* 0x000000ff0b00720b */ /* 0x000fc40003fcc000 */
[----:B------:R-:W-:Y:S02]  /*1d40*/  SEL R11, RZ, 0x1, P5 ;  /* 0x00000001ff0b7807 */ /* 0x000fe40002800000 */
[----:B------:R-:W-:Y:S02]  /*1d50*/  FSETP.GTU.AND P5, PT, R29, RZ, PT ;  /* 0x000000ff1d00720b */ /* 0x000fe40003fac000 */
[----:B0-----:R-:W-:Y:S02]  /*1d60*/  PRMT R0, R47, 0x3340, R10 ;  /* 0x000033402f007816 */ /* 0x001fe4000000000a */
[----:B------:R-:W-:Y:S02]  /*1d70*/  SEL R10, RZ, 0x1, P6 ;  /* 0x00000001ff0a7807 */ /* 0x000fe40003000000 */
[----:B------:R-:W-:Y:S02]  /*1d80*/  SEL R33, RZ, 0x1, P5 ;  /* 0x00000001ff217807 */ /* 0x000fe40002800000 */
[----:B------:R-:W-:Y:S01]  /*1d90*/  PRMT R29, R9, 0x3340, R8 ;  /* 0x00003340091d7816 */ /* 0x000fe20000000008 */
[----:B------:R-:W-:Y:S01]  /*1da0*/  IMAD.WIDE R8, R37, 0x4, R24 ;  /* 0x0000000425087825 */ /* 0x000fe200078e0218 */
[----:B------:R-:W-:-:S02]  /*1db0*/  PRMT R28, R11, 0x3340, R28 ;  /* 0x000033400b1c7816 */ /* 0x000fc4000000001c */
[----:B------:R-:W-:Y:S01]  /*1dc0*/  PRMT R35, R33, 0x3340, R10 ;  /* 0x0000334021237816 */ /* 0x000fe2000000000a */
[----:B------:R-:W-:Y:S01]  /*1dd0*/  IMAD.WIDE R10, R45, 0x4, R24 ;  /* 0x000000042d0a7825 */ /* 0x000fe200078e0218 */
[----:B------:R-:W-:Y:S02]  /*1de0*/  PRMT R39, R39, 0x3340, R26 ;  /* 0x0000334027277816 */ /* 0x000fe4000000001a */
[----:B------:R-:W-:Y:S01]  /*1df0*/  PRMT R2, R27, 0x3340, R2 ;  /* 0x000033401b027816 */ /* 0x000fe20000000002 */
[--C-:B------:R-:W-:Y:S01]  /*1e00*/  IMAD.WIDE R26, R31, 0x4, R24.reuse ;  /* 0x000000041f1a7825 */ /* 0x100fe200078e0218 */
[----:B---3--:R0:W-:Y:S01]  /*1e10*/  @P4 STG.E.128 desc[UR6][R8.64], R4 ;  /* 0x0000000408004986 */ /* 0x0081e2000c101d06 */
[----:B------:R-:W-:Y:S02]  /*1e20*/  IADD3 R32, P4, R36, UR4, RZ ;  /* 0x0000000424207c10 */ /* 0x000fe4000ff9e0ff */
[----:B------:R-:W-:Y:S01]  /*1e30*/  IMAD.WIDE R24, R3, 0x4, R24 ;  /* 0x0000000403187825 */ /* 0x000fe200078e0218 */
[----:B----4-:R0:W-:Y:S01]  /*1e40*/  @P1 STG.E.128 desc[UR6][R10.64], R12 ;  /* 0x0000000c0a001986 */ /* 0x0101e2000c101d06 */
[----:B------:R-:W-:-:S02]  /*1e50*/  PRMT R30, R30, 0x3340, R43 ;  /* 0x000033401e1e7816 */ /* 0x000fc4000000002b */
[----:B------:R-:W-:Y:S01]  /*1e60*/  LEA.HI.X.SX32 R33, R36, UR5, 0x1, P4 ;  /* 0x0000000524217c11 */ /* 0x000fe2000a0f0eff */
[----:B------:R0:W-:Y:S01]  /*1e70*/  @P3 STG.E.128 desc[UR6][R26.64], R16 ;  /* 0x000000101a003986 */ /* 0x0001e2000c101d06 */
[----:B------:R-:W-:-:S03]  /*1e80*/  PRMT R37, R0, 0x5410, R39 ;  /* 0x0000541000257816 */ /* 0x000fc60000000027 */
[----:B------:R0:W-:Y:S01]  /*1e90*/  @P2 STG.E.128 desc[UR6][R24.64], R20 ;  /* 0x0000001418002986 */ /* 0x0001e2000c101d06 */
[----:B------:R-:W-:Y:S02]  /*1ea0*/  PRMT R36, R41, 0x5410, R30 ;  /* 0x0000541029247816 */ /* 0x000fe4000000001e */
[----:B------:R-:W-:Y:S02]  /*1eb0*/  PRMT R38, R29, 0x5410, R2 ;  /* 0x000054101d267816 */ /* 0x000fe40000000002 */
[----:B------:R-:W-:Y:S01]  /*1ec0*/  PRMT R39, R35, 0x5410, R28 ;  /* 0x0000541023277816 */ /* 0x000fe2000000001c */
[----:B0-----:R-:W-:Y:S06]  /*1ed0*/  @!P0 EXIT ;  /* 0x000000000000894d */ /* 0x001fec0003800000 */
[----:B------:R-:W-:Y:S01]  /*1ee0*/  STG.E.128 desc[UR6][R32.64], R36 ;  /* 0x0000002420007986 */ /* 0x000fe2000c101d06 */
[----:B------:R-:W-:Y:S05]  /*1ef0*/  EXIT ;  /* 0x000000000000794d */ /* 0x000fea0003800000 */
.L_x_0:
[----:B------:R-:W-:-:S00]  /*1f00*/  BRA `(.L_x_0) ;  /* 0xfffffffc00fc7947 */ /* 0x000fc0000383ffff */
[----:B------:R-:W-:-:S00]  /*1f10*/  NOP ;  /* 0x0000000000007918 */ /* 0x000fc00000000000 */
        /* <DEDUP_REMOVED lines=14> */
.L_x_1:


//--------------------- .nv.global.init           --------------------------
	.section	.nv.global.init,"aw",@progbits
.nv.global.init:
	.type		_$_str,@object
	.size		_$_str,(_$_str_$_2 - _$_str)
_$_str:
        /*0000*/ 	.byte	0x5f, 0x5f, 0x43, 0x55, 0x44, 0x41, 0x5f, 0x46, 0x54, 0x5a, 0x00
	.type		_$_str_$_2,@object
	.size		_$_str_$_2,(.L_1 - _$_str_$_2)
_$_str_$_2:
        /*000b*/ 	.byte	0x5f, 0x5f, 0x43, 0x55, 0x44, 0x41, 0x5f, 0x50, 0x52, 0x45, 0x43, 0x5f, 0x53, 0x51, 0x52, 0x54
        /*001b*/ 	.byte	0x00
.L_1:


//--------------------- .nv.shared.triton_poi_fused__native_batch_norm_legit_no_training_relu_threshold_backward_4 --------------------------
	.section	.nv.shared.triton_poi_fused__native_batch_norm_legit_no_training_relu_threshold_backward_4,"aw",@nobits
	.sectionflags	@""
	.align	16
	.zero		1024


//--------------------- .nv.constant0.triton_poi_fused__native_batch_norm_legit_no_training_relu_threshold_backward_4 --------------------------
	.section	.nv.constant0.triton_poi_fused__native_batch_norm_legit_no_training_relu_threshold_backward_4,"a",@progbits
	.sectionflags	@""
	.align	4
.nv.constant0.triton_poi_fused__native_batch_norm_legit_no_training_relu_threshold_backward_4:
	.zero		592
